//
// Generated by NVIDIA NVVM Compiler
//
// Compiler Build ID: CL-36424714
// Cuda compilation tools, release 13.0, V13.0.88
// Based on NVVM 20.0.0
//

.version 9.0
.target sm_100
.address_size 64

	// .globl	_Z6medianPdS_ii
// _ZZ6medianPdS_iiE4w_ds has been demoted
// _ZZ14MatrixVecFirstPdS_S_S_iiE6Pvalue has been demoted
// _ZZ14MatrixVecFirstPdS_S_S_iiE4w_ds has been demoted
// _ZZ13CalculateNormPdPfiE4k_ds has been demoted

.visible .entry _Z6medianPdS_ii(
	.param .u64 .ptr .align 1 _Z6medianPdS_ii_param_0,
	.param .u64 .ptr .align 1 _Z6medianPdS_ii_param_1,
	.param .u32 _Z6medianPdS_ii_param_2,
	.param .u32 _Z6medianPdS_ii_param_3
)
{
	.reg .pred 	%p<57>;
	.reg .b32 	%r<81>;
	.reg .b64 	%rd<37>;
	.reg .b64 	%fd<87>;
	// demoted variable
	.shared .align 8 .b8 _ZZ6medianPdS_iiE4w_ds[8192];
	ld.param.u64 	%rd3, [_Z6medianPdS_ii_param_0];
	ld.param.u64 	%rd2, [_Z6medianPdS_ii_param_1];
	ld.param.u32 	%r34, [_Z6medianPdS_ii_param_2];
	ld.param.u32 	%r35, [_Z6medianPdS_ii_param_3];
	cvta.to.global.u64 	%rd1, %rd3;
	mov.u32 	%r1, %ctaid.x;
	setp.lt.s32 	%p1, %r35, -1022;
	mov.f64 	%fd66, 0d0000000000000000;
	@%p1 bra 	$L__BB0_41;
	add.s32 	%r37, %r35, -1;
	shr.s32 	%r38, %r37, 31;
	shr.u32 	%r39, %r38, 22;
	add.s32 	%r40, %r37, %r39;
	shr.s32 	%r2, %r40, 10;
	mov.u32 	%r3, %tid.x;
	mul.lo.s32 	%r4, %r35, %r1;
	add.s32 	%r5, %r2, 1;
	and.b32  	%r6, %r5, 7;
	setp.lt.s32 	%p2, %r35, 7169;
	mov.f64 	%fd66, 0d0000000000000000;
	mov.b32 	%r78, 0;
	@%p2 bra 	$L__BB0_20;
	and.b32  	%r78, %r5, 2147483640;
	neg.s32 	%r76, %r78;
	or.b32  	%r75, %r3, 4096;
	add.s32 	%r74, %r3, %r4;
	mov.f64 	%fd66, 0d0000000000000000;
$L__BB0_3:
	.pragma "nounroll";
	setp.ge.s32 	%p3, %r1, %r34;
	add.s32 	%r41, %r75, -4096;
	setp.ge.u32 	%p4, %r41, %r35;
	or.pred  	%p5, %p3, %p4;
	@%p5 bra 	$L__BB0_5;
	mul.wide.u32 	%rd4, %r74, 8;
	add.s64 	%rd5, %rd1, %rd4;
	ld.global.f64 	%fd42, [%rd5];
	add.f64 	%fd66, %fd66, %fd42;
$L__BB0_5:
	setp.ge.s32 	%p6, %r1, %r34;
	add.s32 	%r42, %r75, -3072;
	setp.ge.u32 	%p7, %r42, %r35;
	or.pred  	%p8, %p6, %p7;
	@%p8 bra 	$L__BB0_7;
	add.s32 	%r43, %r74, 1024;
	mul.wide.u32 	%rd6, %r43, 8;
	add.s64 	%rd7, %rd1, %rd6;
	ld.global.f64 	%fd43, [%rd7];
	add.f64 	%fd66, %fd66, %fd43;
$L__BB0_7:
	setp.ge.s32 	%p9, %r1, %r34;
	add.s32 	%r44, %r75, -2048;
	setp.ge.u32 	%p10, %r44, %r35;
	or.pred  	%p11, %p9, %p10;
	@%p11 bra 	$L__BB0_9;
	add.s32 	%r45, %r74, 2048;
	mul.wide.u32 	%rd8, %r45, 8;
	add.s64 	%rd9, %rd1, %rd8;
	ld.global.f64 	%fd44, [%rd9];
	add.f64 	%fd66, %fd66, %fd44;
$L__BB0_9:
	setp.ge.s32 	%p12, %r1, %r34;
	add.s32 	%r46, %r75, -1024;
	setp.ge.u32 	%p13, %r46, %r35;
	or.pred  	%p14, %p12, %p13;
	@%p14 bra 	$L__BB0_11;
	add.s32 	%r47, %r74, 3072;
	mul.wide.u32 	%rd10, %r47, 8;
	add.s64 	%rd11, %rd1, %rd10;
	ld.global.f64 	%fd45, [%rd11];
	add.f64 	%fd66, %fd66, %fd45;
$L__BB0_11:
	setp.ge.s32 	%p15, %r1, %r34;
	setp.ge.u32 	%p16, %r75, %r35;
	or.pred  	%p17, %p15, %p16;
	@%p17 bra 	$L__BB0_13;
	add.s32 	%r48, %r74, 4096;
	mul.wide.u32 	%rd12, %r48, 8;
	add.s64 	%rd13, %rd1, %rd12;
	ld.global.f64 	%fd46, [%rd13];
	add.f64 	%fd66, %fd66, %fd46;
$L__BB0_13:
	setp.ge.s32 	%p18, %r1, %r34;
	add.s32 	%r49, %r75, 1024;
	setp.ge.u32 	%p19, %r49, %r35;
	or.pred  	%p20, %p18, %p19;
	@%p20 bra 	$L__BB0_15;
	add.s32 	%r50, %r74, 5120;
	mul.wide.u32 	%rd14, %r50, 8;
	add.s64 	%rd15, %rd1, %rd14;
	ld.global.f64 	%fd47, [%rd15];
	add.f64 	%fd66, %fd66, %fd47;
$L__BB0_15:
	setp.ge.s32 	%p21, %r1, %r34;
	add.s32 	%r51, %r75, 2048;
	setp.ge.u32 	%p22, %r51, %r35;
	or.pred  	%p23, %p21, %p22;
	@%p23 bra 	$L__BB0_17;
	add.s32 	%r52, %r74, 6144;
	mul.wide.u32 	%rd16, %r52, 8;
	add.s64 	%rd17, %rd1, %rd16;
	ld.global.f64 	%fd48, [%rd17];
	add.f64 	%fd66, %fd66, %fd48;
$L__BB0_17:
	setp.ge.s32 	%p24, %r1, %r34;
	add.s32 	%r53, %r75, 3072;
	setp.ge.u32 	%p25, %r53, %r35;
	or.pred  	%p26, %p24, %p25;
	@%p26 bra 	$L__BB0_19;
	add.s32 	%r54, %r74, 7168;
	mul.wide.u32 	%rd18, %r54, 8;
	add.s64 	%rd19, %rd1, %rd18;
	ld.global.f64 	%fd49, [%rd19];
	add.f64 	%fd66, %fd66, %fd49;
$L__BB0_19:
	add.s32 	%r76, %r76, 8;
	add.s32 	%r75, %r75, 8192;
	add.s32 	%r74, %r74, 8192;
	setp.ne.s32 	%p27, %r76, 0;
	@%p27 bra 	$L__BB0_3;
$L__BB0_20:
	setp.eq.s32 	%p28, %r6, 0;
	@%p28 bra 	$L__BB0_41;
	setp.lt.u32 	%p29, %r6, 4;
	@%p29 bra 	$L__BB0_31;
	setp.ge.s32 	%p30, %r1, %r34;
	shl.b32 	%r55, %r78, 10;
	or.b32  	%r56, %r55, %r3;
	setp.ge.u32 	%p31, %r56, %r35;
	or.pred  	%p32, %p30, %p31;
	@%p32 bra 	$L__BB0_24;
	add.s32 	%r57, %r56, %r4;
	mul.wide.u32 	%rd20, %r57, 8;
	add.s64 	%rd21, %rd1, %rd20;
	ld.global.f64 	%fd51, [%rd21];
	add.f64 	%fd66, %fd66, %fd51;
$L__BB0_24:
	setp.ge.s32 	%p33, %r1, %r34;
	add.s32 	%r19, %r56, 1024;
	setp.ge.u32 	%p34, %r19, %r35;
	or.pred  	%p35, %p33, %p34;
	@%p35 bra 	$L__BB0_26;
	add.s32 	%r58, %r19, %r4;
	mul.wide.u32 	%rd22, %r58, 8;
	add.s64 	%rd23, %rd1, %rd22;
	ld.global.f64 	%fd52, [%rd23];
	add.f64 	%fd66, %fd66, %fd52;
$L__BB0_26:
	setp.ge.s32 	%p36, %r1, %r34;
	add.s32 	%r20, %r56, 2048;
	setp.ge.u32 	%p37, %r20, %r35;
	or.pred  	%p38, %p36, %p37;
	@%p38 bra 	$L__BB0_28;
	add.s32 	%r59, %r20, %r4;
	mul.wide.u32 	%rd24, %r59, 8;
	add.s64 	%rd25, %rd1, %rd24;
	ld.global.f64 	%fd53, [%rd25];
	add.f64 	%fd66, %fd66, %fd53;
$L__BB0_28:
	setp.ge.s32 	%p39, %r1, %r34;
	add.s32 	%r21, %r56, 3072;
	setp.ge.u32 	%p40, %r21, %r35;
	or.pred  	%p41, %p39, %p40;
	@%p41 bra 	$L__BB0_30;
	add.s32 	%r60, %r21, %r4;
	mul.wide.u32 	%rd26, %r60, 8;
	add.s64 	%rd27, %rd1, %rd26;
	ld.global.f64 	%fd54, [%rd27];
	add.f64 	%fd66, %fd66, %fd54;
$L__BB0_30:
	add.s32 	%r78, %r78, 4;
$L__BB0_31:
	and.b32  	%r61, %r5, 3;
	setp.eq.s32 	%p42, %r61, 0;
	@%p42 bra 	$L__BB0_41;
	setp.eq.s32 	%p43, %r61, 1;
	@%p43 bra 	$L__BB0_38;
	setp.ge.s32 	%p44, %r1, %r34;
	shl.b32 	%r62, %r78, 10;
	or.b32  	%r63, %r62, %r3;
	setp.ge.u32 	%p45, %r63, %r35;
	or.pred  	%p46, %p44, %p45;
	@%p46 bra 	$L__BB0_35;
	add.s32 	%r64, %r63, %r4;
	mul.wide.u32 	%rd28, %r64, 8;
	add.s64 	%rd29, %rd1, %rd28;
	ld.global.f64 	%fd56, [%rd29];
	add.f64 	%fd66, %fd66, %fd56;
$L__BB0_35:
	setp.ge.s32 	%p47, %r1, %r34;
	add.s32 	%r25, %r63, 1024;
	setp.ge.u32 	%p48, %r25, %r35;
	or.pred  	%p49, %p47, %p48;
	@%p49 bra 	$L__BB0_37;
	add.s32 	%r65, %r25, %r4;
	mul.wide.u32 	%rd30, %r65, 8;
	add.s64 	%rd31, %rd1, %rd30;
	ld.global.f64 	%fd57, [%rd31];
	add.f64 	%fd66, %fd66, %fd57;
$L__BB0_37:
	add.s32 	%r78, %r78, 2;
$L__BB0_38:
	and.b32  	%r66, %r2, 1;
	setp.eq.b32 	%p50, %r66, 1;
	@%p50 bra 	$L__BB0_41;
	setp.ge.s32 	%p51, %r1, %r34;
	shl.b32 	%r67, %r78, 10;
	or.b32  	%r68, %r67, %r3;
	setp.ge.u32 	%p52, %r68, %r35;
	or.pred  	%p53, %p51, %p52;
	@%p53 bra 	$L__BB0_41;
	add.s32 	%r69, %r68, %r4;
	mul.wide.u32 	%rd32, %r69, 8;
	add.s64 	%rd33, %rd1, %rd32;
	ld.global.f64 	%fd58, [%rd33];
	add.f64 	%fd66, %fd66, %fd58;
$L__BB0_41:
	mov.u32 	%r29, %tid.x;
	shl.b32 	%r70, %r29, 3;
	mov.u32 	%r71, _ZZ6medianPdS_iiE4w_ds;
	add.s32 	%r30, %r71, %r70;
	st.shared.f64 	[%r30], %fd66;
	bar.sync 	0;
	mov.u32 	%r80, %ntid.x;
	setp.lt.u32 	%p54, %r80, 2;
	@%p54 bra 	$L__BB0_45;
$L__BB0_42:
	shr.u32 	%r33, %r80, 1;
	setp.ge.u32 	%p55, %r29, %r33;
	@%p55 bra 	$L__BB0_44;
	shl.b32 	%r72, %r33, 3;
	add.s32 	%r73, %r30, %r72;
	ld.shared.f64 	%fd59, [%r73];
	ld.shared.f64 	%fd60, [%r30];
	add.f64 	%fd61, %fd59, %fd60;
	st.shared.f64 	[%r30], %fd61;
$L__BB0_44:
	bar.sync 	0;
	setp.gt.u32 	%p56, %r80, 3;
	mov.u32 	%r80, %r33;
	@%p56 bra 	$L__BB0_42;
$L__BB0_45:
	cvta.to.global.u64 	%rd34, %rd2;
	ld.shared.f64 	%fd62, [_ZZ6medianPdS_iiE4w_ds];
	cvt.rn.f64.s32 	%fd63, %r35;
	div.rn.f64 	%fd64, %fd62, %fd63;
	mul.wide.u32 	%rd35, %r1, 8;
	add.s64 	%rd36, %rd34, %rd35;
	st.global.f64 	[%rd36], %fd64;
	ret;

}
	// .globl	_Z14MatrixVecFirstPdS_S_S_ii
.visible .entry _Z14MatrixVecFirstPdS_S_S_ii(
	.param .u64 .ptr .align 1 _Z14MatrixVecFirstPdS_S_S_ii_param_0,
	.param .u64 .ptr .align 1 _Z14MatrixVecFirstPdS_S_S_ii_param_1,
	.param .u64 .ptr .align 1 _Z14MatrixVecFirstPdS_S_S_ii_param_2,
	.param .u64 .ptr .align 1 _Z14MatrixVecFirstPdS_S_S_ii_param_3,
	.param .u32 _Z14MatrixVecFirstPdS_S_S_ii_param_4,
	.param .u32 _Z14MatrixVecFirstPdS_S_S_ii_param_5
)
{
	.reg .pred 	%p<58>;
	.reg .b32 	%r<80>;
	.reg .b64 	%rd<61>;
	.reg .b64 	%fd<117>;
	// demoted variable
	.shared .align 8 .b8 _ZZ14MatrixVecFirstPdS_S_S_iiE6Pvalue[8192];
	// demoted variable
	.shared .align 8 .f64 _ZZ14MatrixVecFirstPdS_S_S_iiE4w_ds;
	ld.param.u64 	%rd6, [_Z14MatrixVecFirstPdS_S_S_ii_param_0];
	ld.param.u64 	%rd7, [_Z14MatrixVecFirstPdS_S_S_ii_param_1];
	ld.param.u64 	%rd4, [_Z14MatrixVecFirstPdS_S_S_ii_param_2];
	ld.param.u64 	%rd5, [_Z14MatrixVecFirstPdS_S_S_ii_param_3];
	ld.param.u32 	%r34, [_Z14MatrixVecFirstPdS_S_S_ii_param_4];
	ld.param.u32 	%r35, [_Z14MatrixVecFirstPdS_S_S_ii_param_5];
	cvta.to.global.u64 	%rd1, %rd7;
	cvta.to.global.u64 	%rd2, %rd6;
	mov.u32 	%r1, %ctaid.x;
	mov.u32 	%r2, %tid.x;
	setp.ne.s32 	%p1, %r2, 0;
	@%p1 bra 	$L__BB1_2;
	cvta.to.global.u64 	%rd8, %rd5;
	mul.wide.u32 	%rd9, %r1, 8;
	add.s64 	%rd10, %rd8, %rd9;
	ld.global.f64 	%fd39, [%rd10];
	st.shared.f64 	[_ZZ14MatrixVecFirstPdS_S_S_iiE4w_ds], %fd39;
$L__BB1_2:
	bar.sync 	0;
	setp.lt.s32 	%p2, %r35, -1022;
	mov.f64 	%fd96, 0d0000000000000000;
	@%p2 bra 	$L__BB1_43;
	add.s32 	%r37, %r35, -1;
	shr.s32 	%r38, %r37, 31;
	shr.u32 	%r39, %r38, 22;
	add.s32 	%r40, %r37, %r39;
	shr.s32 	%r3, %r40, 10;
	mul.lo.s32 	%r4, %r35, %r1;
	ld.shared.f64 	%fd1, [_ZZ14MatrixVecFirstPdS_S_S_iiE4w_ds];
	add.s32 	%r5, %r3, 1;
	and.b32  	%r6, %r5, 7;
	setp.lt.s32 	%p3, %r35, 7169;
	mov.f64 	%fd96, 0d0000000000000000;
	mov.b32 	%r77, 0;
	@%p3 bra 	$L__BB1_22;
	and.b32  	%r77, %r5, 2147483640;
	neg.s32 	%r75, %r77;
	or.b32  	%r74, %r2, 4096;
	add.s32 	%r73, %r2, %r4;
	mov.f64 	%fd96, 0d0000000000000000;
$L__BB1_5:
	.pragma "nounroll";
	setp.ge.s32 	%p4, %r1, %r34;
	add.s32 	%r14, %r74, -4096;
	setp.ge.u32 	%p5, %r14, %r35;
	or.pred  	%p6, %p4, %p5;
	@%p6 bra 	$L__BB1_7;
	mul.wide.u32 	%rd11, %r73, 8;
	add.s64 	%rd12, %rd2, %rd11;
	ld.global.f64 	%fd44, [%rd12];
	sub.f64 	%fd45, %fd44, %fd1;
	mul.wide.u32 	%rd13, %r14, 8;
	add.s64 	%rd14, %rd1, %rd13;
	ld.global.f64 	%fd46, [%rd14];
	fma.rn.f64 	%fd96, %fd45, %fd46, %fd96;
$L__BB1_7:
	add.s32 	%r41, %r74, -3072;
	setp.ge.u32 	%p8, %r41, %r35;
	mul.wide.u32 	%rd15, %r14, 8;
	add.s64 	%rd3, %rd1, %rd15;
	or.pred  	%p9, %p4, %p8;
	@%p9 bra 	$L__BB1_9;
	add.s32 	%r42, %r73, 1024;
	mul.wide.u32 	%rd16, %r42, 8;
	add.s64 	%rd17, %rd2, %rd16;
	ld.global.f64 	%fd47, [%rd17];
	sub.f64 	%fd48, %fd47, %fd1;
	ld.global.f64 	%fd49, [%rd3+8192];
	fma.rn.f64 	%fd96, %fd48, %fd49, %fd96;
$L__BB1_9:
	setp.ge.s32 	%p10, %r1, %r34;
	add.s32 	%r43, %r74, -2048;
	setp.ge.u32 	%p11, %r43, %r35;
	or.pred  	%p12, %p10, %p11;
	@%p12 bra 	$L__BB1_11;
	add.s32 	%r44, %r73, 2048;
	mul.wide.u32 	%rd18, %r44, 8;
	add.s64 	%rd19, %rd2, %rd18;
	ld.global.f64 	%fd50, [%rd19];
	sub.f64 	%fd51, %fd50, %fd1;
	ld.global.f64 	%fd52, [%rd3+16384];
	fma.rn.f64 	%fd96, %fd51, %fd52, %fd96;
$L__BB1_11:
	setp.ge.s32 	%p13, %r1, %r34;
	add.s32 	%r45, %r74, -1024;
	setp.ge.u32 	%p14, %r45, %r35;
	or.pred  	%p15, %p13, %p14;
	@%p15 bra 	$L__BB1_13;
	add.s32 	%r46, %r73, 3072;
	mul.wide.u32 	%rd20, %r46, 8;
	add.s64 	%rd21, %rd2, %rd20;
	ld.global.f64 	%fd53, [%rd21];
	sub.f64 	%fd54, %fd53, %fd1;
	ld.global.f64 	%fd55, [%rd3+24576];
	fma.rn.f64 	%fd96, %fd54, %fd55, %fd96;
$L__BB1_13:
	setp.ge.s32 	%p16, %r1, %r34;
	setp.ge.u32 	%p17, %r74, %r35;
	or.pred  	%p18, %p16, %p17;
	@%p18 bra 	$L__BB1_15;
	add.s32 	%r47, %r73, 4096;
	mul.wide.u32 	%rd22, %r47, 8;
	add.s64 	%rd23, %rd2, %rd22;
	ld.global.f64 	%fd56, [%rd23];
	sub.f64 	%fd57, %fd56, %fd1;
	ld.global.f64 	%fd58, [%rd3+32768];
	fma.rn.f64 	%fd96, %fd57, %fd58, %fd96;
$L__BB1_15:
	setp.ge.s32 	%p19, %r1, %r34;
	add.s32 	%r48, %r74, 1024;
	setp.ge.u32 	%p20, %r48, %r35;
	or.pred  	%p21, %p19, %p20;
	@%p21 bra 	$L__BB1_17;
	add.s32 	%r49, %r73, 5120;
	mul.wide.u32 	%rd24, %r49, 8;
	add.s64 	%rd25, %rd2, %rd24;
	ld.global.f64 	%fd59, [%rd25];
	sub.f64 	%fd60, %fd59, %fd1;
	ld.global.f64 	%fd61, [%rd3+40960];
	fma.rn.f64 	%fd96, %fd60, %fd61, %fd96;
$L__BB1_17:
	setp.ge.s32 	%p22, %r1, %r34;
	add.s32 	%r50, %r74, 2048;
	setp.ge.u32 	%p23, %r50, %r35;
	or.pred  	%p24, %p22, %p23;
	@%p24 bra 	$L__BB1_19;
	add.s32 	%r51, %r73, 6144;
	mul.wide.u32 	%rd26, %r51, 8;
	add.s64 	%rd27, %rd2, %rd26;
	ld.global.f64 	%fd62, [%rd27];
	sub.f64 	%fd63, %fd62, %fd1;
	ld.global.f64 	%fd64, [%rd3+49152];
	fma.rn.f64 	%fd96, %fd63, %fd64, %fd96;
$L__BB1_19:
	setp.ge.s32 	%p25, %r1, %r34;
	add.s32 	%r52, %r74, 3072;
	setp.ge.u32 	%p26, %r52, %r35;
	or.pred  	%p27, %p25, %p26;
	@%p27 bra 	$L__BB1_21;
	add.s32 	%r53, %r73, 7168;
	mul.wide.u32 	%rd28, %r53, 8;
	add.s64 	%rd29, %rd2, %rd28;
	ld.global.f64 	%fd65, [%rd29];
	sub.f64 	%fd66, %fd65, %fd1;
	ld.global.f64 	%fd67, [%rd3+57344];
	fma.rn.f64 	%fd96, %fd66, %fd67, %fd96;
$L__BB1_21:
	add.s32 	%r75, %r75, 8;
	add.s32 	%r74, %r74, 8192;
	add.s32 	%r73, %r73, 8192;
	setp.ne.s32 	%p28, %r75, 0;
	@%p28 bra 	$L__BB1_5;
$L__BB1_22:
	setp.eq.s32 	%p29, %r6, 0;
	@%p29 bra 	$L__BB1_43;
	setp.lt.u32 	%p30, %r6, 4;
	@%p30 bra 	$L__BB1_33;
	setp.ge.s32 	%p31, %r1, %r34;
	shl.b32 	%r54, %r77, 10;
	or.b32  	%r55, %r54, %r2;
	setp.ge.u32 	%p32, %r55, %r35;
	or.pred  	%p33, %p31, %p32;
	@%p33 bra 	$L__BB1_26;
	add.s32 	%r56, %r55, %r4;
	mul.wide.u32 	%rd30, %r56, 8;
	add.s64 	%rd31, %rd2, %rd30;
	ld.global.f64 	%fd69, [%rd31];
	sub.f64 	%fd70, %fd69, %fd1;
	mul.wide.u32 	%rd32, %r55, 8;
	add.s64 	%rd33, %rd1, %rd32;
	ld.global.f64 	%fd71, [%rd33];
	fma.rn.f64 	%fd96, %fd70, %fd71, %fd96;
$L__BB1_26:
	setp.ge.s32 	%p34, %r1, %r34;
	add.s32 	%r20, %r55, 1024;
	setp.ge.u32 	%p35, %r20, %r35;
	or.pred  	%p36, %p34, %p35;
	@%p36 bra 	$L__BB1_28;
	add.s32 	%r57, %r20, %r4;
	mul.wide.u32 	%rd34, %r57, 8;
	add.s64 	%rd35, %rd2, %rd34;
	ld.global.f64 	%fd72, [%rd35];
	sub.f64 	%fd73, %fd72, %fd1;
	mul.wide.u32 	%rd36, %r20, 8;
	add.s64 	%rd37, %rd1, %rd36;
	ld.global.f64 	%fd74, [%rd37];
	fma.rn.f64 	%fd96, %fd73, %fd74, %fd96;
$L__BB1_28:
	setp.ge.s32 	%p37, %r1, %r34;
	add.s32 	%r21, %r55, 2048;
	setp.ge.u32 	%p38, %r21, %r35;
	or.pred  	%p39, %p37, %p38;
	@%p39 bra 	$L__BB1_30;
	add.s32 	%r58, %r21, %r4;
	mul.wide.u32 	%rd38, %r58, 8;
	add.s64 	%rd39, %rd2, %rd38;
	ld.global.f64 	%fd75, [%rd39];
	sub.f64 	%fd76, %fd75, %fd1;
	mul.wide.u32 	%rd40, %r21, 8;
	add.s64 	%rd41, %rd1, %rd40;
	ld.global.f64 	%fd77, [%rd41];
	fma.rn.f64 	%fd96, %fd76, %fd77, %fd96;
$L__BB1_30:
	setp.ge.s32 	%p40, %r1, %r34;
	add.s32 	%r22, %r55, 3072;
	setp.ge.u32 	%p41, %r22, %r35;
	or.pred  	%p42, %p40, %p41;
	@%p42 bra 	$L__BB1_32;
	add.s32 	%r59, %r22, %r4;
	mul.wide.u32 	%rd42, %r59, 8;
	add.s64 	%rd43, %rd2, %rd42;
	ld.global.f64 	%fd78, [%rd43];
	sub.f64 	%fd79, %fd78, %fd1;
	mul.wide.u32 	%rd44, %r22, 8;
	add.s64 	%rd45, %rd1, %rd44;
	ld.global.f64 	%fd80, [%rd45];
	fma.rn.f64 	%fd96, %fd79, %fd80, %fd96;
$L__BB1_32:
	add.s32 	%r77, %r77, 4;
$L__BB1_33:
	and.b32  	%r60, %r5, 3;
	setp.eq.s32 	%p43, %r60, 0;
	@%p43 bra 	$L__BB1_43;
	setp.eq.s32 	%p44, %r60, 1;
	@%p44 bra 	$L__BB1_40;
	setp.ge.s32 	%p45, %r1, %r34;
	shl.b32 	%r61, %r77, 10;
	or.b32  	%r62, %r61, %r2;
	setp.ge.u32 	%p46, %r62, %r35;
	or.pred  	%p47, %p45, %p46;
	@%p47 bra 	$L__BB1_37;
	add.s32 	%r63, %r62, %r4;
	mul.wide.u32 	%rd46, %r63, 8;
	add.s64 	%rd47, %rd2, %rd46;
	ld.global.f64 	%fd82, [%rd47];
	sub.f64 	%fd83, %fd82, %fd1;
	mul.wide.u32 	%rd48, %r62, 8;
	add.s64 	%rd49, %rd1, %rd48;
	ld.global.f64 	%fd84, [%rd49];
	fma.rn.f64 	%fd96, %fd83, %fd84, %fd96;
$L__BB1_37:
	setp.ge.s32 	%p48, %r1, %r34;
	add.s32 	%r26, %r62, 1024;
	setp.ge.u32 	%p49, %r26, %r35;
	or.pred  	%p50, %p48, %p49;
	@%p50 bra 	$L__BB1_39;
	add.s32 	%r64, %r26, %r4;
	mul.wide.u32 	%rd50, %r64, 8;
	add.s64 	%rd51, %rd2, %rd50;
	ld.global.f64 	%fd85, [%rd51];
	sub.f64 	%fd86, %fd85, %fd1;
	mul.wide.u32 	%rd52, %r26, 8;
	add.s64 	%rd53, %rd1, %rd52;
	ld.global.f64 	%fd87, [%rd53];
	fma.rn.f64 	%fd96, %fd86, %fd87, %fd96;
$L__BB1_39:
	add.s32 	%r77, %r77, 2;
$L__BB1_40:
	and.b32  	%r65, %r3, 1;
	setp.eq.b32 	%p51, %r65, 1;
	@%p51 bra 	$L__BB1_43;
	setp.ge.s32 	%p52, %r1, %r34;
	shl.b32 	%r66, %r77, 10;
	or.b32  	%r67, %r66, %r2;
	setp.ge.u32 	%p53, %r67, %r35;
	or.pred  	%p54, %p52, %p53;
	@%p54 bra 	$L__BB1_43;
	add.s32 	%r68, %r67, %r4;
	mul.wide.u32 	%rd54, %r68, 8;
	add.s64 	%rd55, %rd2, %rd54;
	ld.global.f64 	%fd88, [%rd55];
	sub.f64 	%fd89, %fd88, %fd1;
	mul.wide.u32 	%rd56, %r67, 8;
	add.s64 	%rd57, %rd1, %rd56;
	ld.global.f64 	%fd90, [%rd57];
	fma.rn.f64 	%fd96, %fd89, %fd90, %fd96;
$L__BB1_43:
	shl.b32 	%r69, %r2, 3;
	mov.u32 	%r70, _ZZ14MatrixVecFirstPdS_S_S_iiE6Pvalue;
	add.s32 	%r30, %r70, %r69;
	st.shared.f64 	[%r30], %fd96;
	bar.sync 	0;
	mov.u32 	%r79, %ntid.x;
	setp.lt.u32 	%p55, %r79, 2;
	@%p55 bra 	$L__BB1_47;
$L__BB1_44:
	shr.u32 	%r33, %r79, 1;
	setp.ge.u32 	%p56, %r2, %r33;
	@%p56 bra 	$L__BB1_46;
	shl.b32 	%r71, %r33, 3;
	add.s32 	%r72, %r30, %r71;
	ld.shared.f64 	%fd91, [%r72];
	ld.shared.f64 	%fd92, [%r30];
	add.f64 	%fd93, %fd91, %fd92;
	st.shared.f64 	[%r30], %fd93;
$L__BB1_46:
	bar.sync 	0;
	setp.gt.u32 	%p57, %r79, 3;
	mov.u32 	%r79, %r33;
	@%p57 bra 	$L__BB1_44;
$L__BB1_47:
	cvta.to.global.u64 	%rd58, %rd4;
	ld.shared.f64 	%fd94, [_ZZ14MatrixVecFirstPdS_S_S_iiE6Pvalue];
	mul.wide.u32 	%rd59, %r1, 8;
	add.s64 	%rd60, %rd58, %rd59;
	st.global.f64 	[%rd60], %fd94;
	ret;

}
	// .globl	_Z15MatrixVecSecondPdS_S_S_S_ii
.visible .entry _Z15MatrixVecSecondPdS_S_S_S_ii(
	.param .u64 .ptr .align 1 _Z15MatrixVecSecondPdS_S_S_S_ii_param_0,
	.param .u64 .ptr .align 1 _Z15MatrixVecSecondPdS_S_S_S_ii_param_1,
	.param .u64 .ptr .align 1 _Z15MatrixVecSecondPdS_S_S_S_ii_param_2,
	.param .u64 .ptr .align 1 _Z15MatrixVecSecondPdS_S_S_S_ii_param_3,
	.param .u64 .ptr .align 1 _Z15MatrixVecSecondPdS_S_S_S_ii_param_4,
	.param .u32 _Z15MatrixVecSecondPdS_S_S_S_ii_param_5,
	.param .u32 _Z15MatrixVecSecondPdS_S_S_S_ii_param_6
)
{
	.reg .pred 	%p<11>;
	.reg .b32 	%r<31>;
	.reg .b64 	%rd<50>;
	.reg .b64 	%fd<98>;

	ld.param.u64 	%rd11, [_Z15MatrixVecSecondPdS_S_S_S_ii_param_0];
	ld.param.u64 	%rd12, [_Z15MatrixVecSecondPdS_S_S_S_ii_param_2];
	ld.param.u64 	%rd10, [_Z15MatrixVecSecondPdS_S_S_S_ii_param_3];
	ld.param.u64 	%rd13, [_Z15MatrixVecSecondPdS_S_S_S_ii_param_4];
	ld.param.u32 	%r16, [_Z15MatrixVecSecondPdS_S_S_S_ii_param_5];
	ld.param.u32 	%r17, [_Z15MatrixVecSecondPdS_S_S_S_ii_param_6];
	cvta.to.global.u64 	%rd1, %rd12;
	cvta.to.global.u64 	%rd2, %rd13;
	cvta.to.global.u64 	%rd3, %rd11;
	mov.u32 	%r18, %ctaid.x;
	mov.u32 	%r19, %tid.x;
	shl.b32 	%r20, %r18, 10;
	or.b32  	%r1, %r20, %r19;
	setp.ge.s32 	%p1, %r1, %r17;
	@%p1 bra 	$L__BB2_14;
	setp.lt.s32 	%p2, %r16, 1;
	mov.f64 	%fd97, 0d0000000000000000;
	@%p2 bra 	$L__BB2_13;
	and.b32  	%r2, %r16, 7;
	setp.lt.u32 	%p3, %r16, 8;
	mov.f64 	%fd97, 0d0000000000000000;
	mov.b32 	%r29, 0;
	@%p3 bra 	$L__BB2_5;
	and.b32  	%r29, %r16, 2147483640;
	neg.s32 	%r27, %r29;
	shl.b32 	%r5, %r17, 3;
	add.s64 	%rd49, %rd2, 32;
	add.s64 	%rd48, %rd1, 32;
	mov.f64 	%fd97, 0d0000000000000000;
	mul.wide.s32 	%rd16, %r17, 8;
	mov.u32 	%r26, %r1;
$L__BB2_4:
	.pragma "nounroll";
	mul.wide.s32 	%rd14, %r26, 8;
	add.s64 	%rd15, %rd3, %rd14;
	ld.global.f64 	%fd17, [%rd15];
	ld.global.f64 	%fd18, [%rd49+-32];
	sub.f64 	%fd19, %fd17, %fd18;
	ld.global.f64 	%fd20, [%rd48+-32];
	fma.rn.f64 	%fd21, %fd19, %fd20, %fd97;
	add.s64 	%rd17, %rd15, %rd16;
	ld.global.f64 	%fd22, [%rd17];
	ld.global.f64 	%fd23, [%rd49+-24];
	sub.f64 	%fd24, %fd22, %fd23;
	ld.global.f64 	%fd25, [%rd48+-24];
	fma.rn.f64 	%fd26, %fd24, %fd25, %fd21;
	add.s64 	%rd18, %rd17, %rd16;
	ld.global.f64 	%fd27, [%rd18];
	ld.global.f64 	%fd28, [%rd49+-16];
	sub.f64 	%fd29, %fd27, %fd28;
	ld.global.f64 	%fd30, [%rd48+-16];
	fma.rn.f64 	%fd31, %fd29, %fd30, %fd26;
	add.s64 	%rd19, %rd18, %rd16;
	ld.global.f64 	%fd32, [%rd19];
	ld.global.f64 	%fd33, [%rd49+-8];
	sub.f64 	%fd34, %fd32, %fd33;
	ld.global.f64 	%fd35, [%rd48+-8];
	fma.rn.f64 	%fd36, %fd34, %fd35, %fd31;
	add.s64 	%rd20, %rd19, %rd16;
	ld.global.f64 	%fd37, [%rd20];
	ld.global.f64 	%fd38, [%rd49];
	sub.f64 	%fd39, %fd37, %fd38;
	ld.global.f64 	%fd40, [%rd48];
	fma.rn.f64 	%fd41, %fd39, %fd40, %fd36;
	add.s64 	%rd21, %rd20, %rd16;
	ld.global.f64 	%fd42, [%rd21];
	ld.global.f64 	%fd43, [%rd49+8];
	sub.f64 	%fd44, %fd42, %fd43;
	ld.global.f64 	%fd45, [%rd48+8];
	fma.rn.f64 	%fd46, %fd44, %fd45, %fd41;
	add.s64 	%rd22, %rd21, %rd16;
	ld.global.f64 	%fd47, [%rd22];
	ld.global.f64 	%fd48, [%rd49+16];
	sub.f64 	%fd49, %fd47, %fd48;
	ld.global.f64 	%fd50, [%rd48+16];
	fma.rn.f64 	%fd51, %fd49, %fd50, %fd46;
	add.s64 	%rd23, %rd22, %rd16;
	ld.global.f64 	%fd52, [%rd23];
	ld.global.f64 	%fd53, [%rd49+24];
	sub.f64 	%fd54, %fd52, %fd53;
	ld.global.f64 	%fd55, [%rd48+24];
	fma.rn.f64 	%fd97, %fd54, %fd55, %fd51;
	add.s32 	%r27, %r27, 8;
	add.s32 	%r26, %r26, %r5;
	add.s64 	%rd49, %rd49, 64;
	add.s64 	%rd48, %rd48, 64;
	setp.ne.s32 	%p4, %r27, 0;
	@%p4 bra 	$L__BB2_4;
$L__BB2_5:
	setp.eq.s32 	%p5, %r2, 0;
	@%p5 bra 	$L__BB2_13;
	and.b32  	%r11, %r16, 3;
	setp.lt.u32 	%p6, %r2, 4;
	@%p6 bra 	$L__BB2_8;
	mad.lo.s32 	%r22, %r29, %r17, %r1;
	mul.wide.s32 	%rd24, %r22, 8;
	add.s64 	%rd25, %rd3, %rd24;
	ld.global.f64 	%fd57, [%rd25];
	mul.wide.u32 	%rd26, %r29, 8;
	add.s64 	%rd27, %rd2, %rd26;
	ld.global.f64 	%fd58, [%rd27];
	sub.f64 	%fd59, %fd57, %fd58;
	add.s64 	%rd28, %rd1, %rd26;
	ld.global.f64 	%fd60, [%rd28];
	fma.rn.f64 	%fd61, %fd59, %fd60, %fd97;
	mul.wide.s32 	%rd29, %r17, 8;
	add.s64 	%rd30, %rd25, %rd29;
	ld.global.f64 	%fd62, [%rd30];
	ld.global.f64 	%fd63, [%rd27+8];
	sub.f64 	%fd64, %fd62, %fd63;
	ld.global.f64 	%fd65, [%rd28+8];
	fma.rn.f64 	%fd66, %fd64, %fd65, %fd61;
	add.s64 	%rd31, %rd30, %rd29;
	ld.global.f64 	%fd67, [%rd31];
	ld.global.f64 	%fd68, [%rd27+16];
	sub.f64 	%fd69, %fd67, %fd68;
	ld.global.f64 	%fd70, [%rd28+16];
	fma.rn.f64 	%fd71, %fd69, %fd70, %fd66;
	add.s64 	%rd32, %rd31, %rd29;
	ld.global.f64 	%fd72, [%rd32];
	ld.global.f64 	%fd73, [%rd27+24];
	sub.f64 	%fd74, %fd72, %fd73;
	ld.global.f64 	%fd75, [%rd28+24];
	fma.rn.f64 	%fd97, %fd74, %fd75, %fd71;
	add.s32 	%r29, %r29, 4;
$L__BB2_8:
	setp.eq.s32 	%p7, %r11, 0;
	@%p7 bra 	$L__BB2_13;
	setp.eq.s32 	%p8, %r11, 1;
	@%p8 bra 	$L__BB2_11;
	mad.lo.s32 	%r23, %r29, %r17, %r1;
	mul.wide.s32 	%rd33, %r23, 8;
	add.s64 	%rd34, %rd3, %rd33;
	ld.global.f64 	%fd77, [%rd34];
	mul.wide.u32 	%rd35, %r29, 8;
	add.s64 	%rd36, %rd2, %rd35;
	ld.global.f64 	%fd78, [%rd36];
	sub.f64 	%fd79, %fd77, %fd78;
	add.s64 	%rd37, %rd1, %rd35;
	ld.global.f64 	%fd80, [%rd37];
	fma.rn.f64 	%fd81, %fd79, %fd80, %fd97;
	mul.wide.s32 	%rd38, %r17, 8;
	add.s64 	%rd39, %rd34, %rd38;
	ld.global.f64 	%fd82, [%rd39];
	ld.global.f64 	%fd83, [%rd36+8];
	sub.f64 	%fd84, %fd82, %fd83;
	ld.global.f64 	%fd85, [%rd37+8];
	fma.rn.f64 	%fd97, %fd84, %fd85, %fd81;
	add.s32 	%r29, %r29, 2;
$L__BB2_11:
	and.b32  	%r24, %r16, 1;
	setp.eq.b32 	%p9, %r24, 1;
	not.pred 	%p10, %p9;
	@%p10 bra 	$L__BB2_13;
	mad.lo.s32 	%r25, %r29, %r17, %r1;
	mul.wide.s32 	%rd40, %r25, 8;
	add.s64 	%rd41, %rd3, %rd40;
	ld.global.f64 	%fd86, [%rd41];
	mul.wide.u32 	%rd42, %r29, 8;
	add.s64 	%rd43, %rd2, %rd42;
	ld.global.f64 	%fd87, [%rd43];
	sub.f64 	%fd88, %fd86, %fd87;
	add.s64 	%rd44, %rd1, %rd42;
	ld.global.f64 	%fd89, [%rd44];
	fma.rn.f64 	%fd97, %fd88, %fd89, %fd97;
$L__BB2_13:
	cvta.to.global.u64 	%rd45, %rd10;
	mul.wide.u32 	%rd46, %r1, 8;
	add.s64 	%rd47, %rd45, %rd46;
	st.global.f64 	[%rd47], %fd97;
$L__BB2_14:
	ret;

}
	// .globl	_Z13CalculateNormPdPfi
.visible .entry _Z13CalculateNormPdPfi(
	.param .u64 .ptr .align 1 _Z13CalculateNormPdPfi_param_0,
	.param .u64 .ptr .align 1 _Z13CalculateNormPdPfi_param_1,
	.param .u32 _Z13CalculateNormPdPfi_param_2
)
{
	.reg .pred 	%p<6>;
	.reg .b32 	%r<15>;
	.reg .b32 	%f<3>;
	.reg .b64 	%rd<8>;
	.reg .b64 	%fd<7>;
	// demoted variable
	.shared .align 8 .b8 _ZZ13CalculateNormPdPfiE4k_ds[8192];
	ld.param.u64 	%rd1, [_Z13CalculateNormPdPfi_param_0];
	ld.param.u64 	%rd2, [_Z13CalculateNormPdPfi_param_1];
	ld.param.u32 	%r7, [_Z13CalculateNormPdPfi_param_2];
	mov.u32 	%r1, %tid.x;
	mov.u32 	%r8, %ctaid.x;
	shl.b32 	%r9, %r8, 10;
	or.b32  	%r2, %r9, %r1;
	setp.ge.s32 	%p1, %r2, %r7;
	shl.b32 	%r10, %r1, 3;
	mov.u32 	%r11, _ZZ13CalculateNormPdPfiE4k_ds;
	add.s32 	%r3, %r11, %r10;
	@%p1 bra 	$L__BB3_2;
	cvta.to.global.u64 	%rd4, %rd1;
	mul.wide.s32 	%rd5, %r2, 8;
	add.s64 	%rd6, %rd4, %rd5;
	ld.global.f64 	%fd1, [%rd6];
	mul.f64 	%fd2, %fd1, %fd1;
	st.shared.f64 	[%r3], %fd2;
	bra.uni 	$L__BB3_3;
$L__BB3_2:
	mov.b64 	%rd3, 0;
	st.shared.u64 	[%r3], %rd3;
$L__BB3_3:
	bar.sync 	0;
	mov.u32 	%r14, %ntid.x;
	setp.lt.u32 	%p2, %r14, 2;
	@%p2 bra 	$L__BB3_7;
$L__BB3_4:
	shr.u32 	%r6, %r14, 1;
	setp.ge.u32 	%p3, %r1, %r6;
	@%p3 bra 	$L__BB3_6;
	shl.b32 	%r12, %r6, 3;
	add.s32 	%r13, %r3, %r12;
	ld.shared.f64 	%fd3, [%r13];
	ld.shared.f64 	%fd4, [%r3];
	add.f64 	%fd5, %fd3, %fd4;
	st.shared.f64 	[%r3], %fd5;
$L__BB3_6:
	bar.sync 	0;
	setp.gt.u32 	%p4, %r14, 3;
	mov.u32 	%r14, %r6;
	@%p4 bra 	$L__BB3_4;
$L__BB3_7:
	setp.ne.s32 	%p5, %r1, 0;
	@%p5 bra 	$L__BB3_9;
	ld.shared.f64 	%fd6, [_ZZ13CalculateNormPdPfiE4k_ds];
	cvt.rn.f32.f64 	%f1, %fd6;
	cvta.to.global.u64 	%rd7, %rd2;
	atom.global.add.f32 	%f2, [%rd7], %f1;
$L__BB3_9:
	ret;

}
	// .globl	_Z12DivideByNormPdPfi
.visible .entry _Z12DivideByNormPdPfi(
	.param .u64 .ptr .align 1 _Z12DivideByNormPdPfi_param_0,
	.param .u64 .ptr .align 1 _Z12DivideByNormPdPfi_param_1,
	.param .u32 _Z12DivideByNormPdPfi_param_2
)
{
	.reg .pred 	%p<2>;
	.reg .b32 	%r<6>;
	.reg .b32 	%f<3>;
	.reg .b64 	%rd<7>;
	.reg .b64 	%fd<4>;

	ld.param.u64 	%rd1, [_Z12DivideByNormPdPfi_param_0];
	ld.param.u64 	%rd2, [_Z12DivideByNormPdPfi_param_1];
	ld.param.u32 	%r2, [_Z12DivideByNormPdPfi_param_2];
	mov.u32 	%r3, %ctaid.x;
	mov.u32 	%r4, %ntid.x;
	mov.u32 	%r5, %tid.x;
	mad.lo.s32 	%r1, %r3, %r4, %r5;
	setp.ge.s32 	%p1, %r1, %r2;
	@%p1 bra 	$L__BB4_2;
	cvta.to.global.u64 	%rd3, %rd1;
	cvta.to.global.u64 	%rd4, %rd2;
	mul.wide.s32 	%rd5, %r1, 8;
	add.s64 	%rd6, %rd3, %rd5;
	ld.global.f64 	%fd1, [%rd6];
	ld.global.f32 	%f1, [%rd4];
	sqrt.rn.f32 	%f2, %f1;
	cvt.f64.f32 	%fd2, %f2;
	div.rn.f64 	%fd3, %fd1, %fd2;
	st.global.f64 	[%rd6], %fd3;
$L__BB4_2:
	ret;

}
	// .globl	_Z12CalculateEpsPdS_S_i
.visible .entry _Z12CalculateEpsPdS_S_i(
	.param .u64 .ptr .align 1 _Z12CalculateEpsPdS_S_i_param_0,
	.param .u64 .ptr .align 1 _Z12CalculateEpsPdS_S_i_param_1,
	.param .u64 .ptr .align 1 _Z12CalculateEpsPdS_S_i_param_2,
	.param .u32 _Z12CalculateEpsPdS_S_i_param_3
)
{
	.reg .pred 	%p<2>;
	.reg .b32 	%r<6>;
	.reg .b64 	%rd<11>;
	.reg .b64 	%fd<4>;

	ld.param.u64 	%rd1, [_Z12CalculateEpsPdS_S_i_param_0];
	ld.param.u64 	%rd2, [_Z12CalculateEpsPdS_S_i_param_1];
	ld.param.u64 	%rd3, [_Z12CalculateEpsPdS_S_i_param_2];
	ld.param.u32 	%r2, [_Z12CalculateEpsPdS_S_i_param_3];
	mov.u32 	%r3, %ctaid.x;
	mov.u32 	%r4, %ntid.x;
	mov.u32 	%r5, %tid.x;
	mad.lo.s32 	%r1, %r3, %r4, %r5;
	setp.ge.s32 	%p1, %r1, %r2;
	@%p1 bra 	$L__BB5_2;
	cvta.to.global.u64 	%rd4, %rd1;
	cvta.to.global.u64 	%rd5, %rd2;
	cvta.to.global.u64 	%rd6, %rd3;
	mul.wide.s32 	%rd7, %r1, 8;
	add.s64 	%rd8, %rd4, %rd7;
	ld.global.f64 	%fd1, [%rd8];
	add.s64 	%rd9, %rd5, %rd7;
	ld.global.f64 	%fd2, [%rd9];
	sub.f64 	%fd3, %fd1, %fd2;
	add.s64 	%rd10, %rd6, %rd7;
	st.global.f64 	[%rd10], %fd3;
$L__BB5_2:
	ret;

}


// ===== COMPILED SASS (sm_100) =====

	.target	sm_100

	.elftype	@"ET_EXEC"


//--------------------- .note.nv.tkinfo           --------------------------
	.section	.note.nv.tkinfo,"",@"SHT_NOTE"
	.sectionflags	@"SHF_NOTE_NV_TKINFO"
	.tkinfo
        /*0018*/ 	.word	0x00000002
        /*0030*/ 	.string	""
        /*0030*/ 	.string	"ptxas"
        /*0030*/ 	.string	"Cuda compilation tools, release 13.0, V13.0.88"
        /*0030*/ 	.string	"Build cuda_13.0.r13.0/compiler.36424714_0"
        /*0030*/ 	.string	"-arch sm_100 -m 64 "



//--------------------- .note.nv.cuinfo           --------------------------
	.section	.note.nv.cuinfo,"",@"SHT_NOTE"
	.sectionflags	@"SHF_NOTE_NV_CUINFO"
        /*0018*/ 	.short	0x0002
        /*001a*/ 	.short	0x0064
        /*001c*/ 	.short	0x0082
	.zero		2


//--------------------- .nv.info                  --------------------------
	.section	.nv.info,"",@"SHT_CUDA_INFO"
	.align	4


	//----- nvinfo : EIATTR_REGCOUNT
	.align		4
        /*0000*/ 	.byte	0x04, 0x2f
        /*0002*/ 	.short	(.L_1 - .L_0)
	.align		4
.L_0:
        /*0004*/ 	.word	index@(_Z6medianPdS_ii)
        /*0008*/ 	.word	0x00000019


	//----- nvinfo : EIATTR_FRAME_SIZE
	.align		4
.L_1:
        /*000c*/ 	.byte	0x04, 0x11
        /*000e*/ 	.short	(.L_3 - .L_2)
	.align		4
.L_2:
        /*0010*/ 	.word	index@($__internal_2_$__cuda_sm20_div_rn_f64_full)
        /*0014*/ 	.word	0x00000000


	//----- nvinfo : EIATTR_FRAME_SIZE
	.align		4
.L_3:
        /*0018*/ 	.byte	0x04, 0x11
        /*001a*/ 	.short	(.L_5 - .L_4)
	.align		4
.L_4:
        /*001c*/ 	.word	index@(_Z6medianPdS_ii)
        /*0020*/ 	.word	0x00000000


	//----- nvinfo : EIATTR_REGCOUNT
	.align		4
.L_5:
        /*0024*/ 	.byte	0x04, 0x2f
        /*0026*/ 	.short	(.L_7 - .L_6)
	.align		4
.L_6:
        /*0028*/ 	.word	index@(_Z14MatrixVecFirstPdS_S_S_ii)
        /*002c*/ 	.word	0x0000001e


	//----- nvinfo : EIATTR_FRAME_SIZE
	.align		4
.L_7:
        /*0030*/ 	.byte	0x04, 0x11
        /*0032*/ 	.short	(.L_9 - .L_8)
	.align		4
.L_8:
        /*0034*/ 	.word	index@(_Z14MatrixVecFirstPdS_S_S_ii)
        /*0038*/ 	.word	0x00000000


	//----- nvinfo : EIATTR_REGCOUNT
	.align		4
.L_9:
        /*003c*/ 	.byte	0x04, 0x2f
        /*003e*/ 	.short	(.L_11 - .L_10)
	.align		4
.L_10:
        /*0040*/ 	.word	index@(_Z15MatrixVecSecondPdS_S_S_S_ii)
        /*0044*/ 	.word	0x00000020


	//----- nvinfo : EIATTR_FRAME_SIZE
	.align		4
.L_11:
        /*0048*/ 	.byte	0x04, 0x11
        /*004a*/ 	.short	(.L_13 - .L_12)
	.align		4
.L_12:
        /*004c*/ 	.word	index@(_Z15MatrixVecSecondPdS_S_S_S_ii)
        /*0050*/ 	.word	0x00000000


	//----- nvinfo : EIATTR_REGCOUNT
	.align		4
.L_13:
        /*0054*/ 	.byte	0x04, 0x2f
        /*0056*/ 	.short	(.L_15 - .L_14)
	.align		4
.L_14:
        /*0058*/ 	.word	index@(_Z13CalculateNormPdPfi)
        /*005c*/ 	.word	0x0000000c


	//----- nvinfo : EIATTR_FRAME_SIZE
	.align		4
.L_15:
        /*0060*/ 	.byte	0x04, 0x11
        /*0062*/ 	.short	(.L_17 - .L_16)
	.align		4
.L_16:
        /*0064*/ 	.word	index@(_Z13CalculateNormPdPfi)
        /*0068*/ 	.word	0x00000000


	//----- nvinfo : EIATTR_REGCOUNT
	.align		4
.L_17:
        /*006c*/ 	.byte	0x04, 0x2f
        /*006e*/ 	.short	(.L_19 - .L_18)
	.align		4
.L_18:
        /*0070*/ 	.word	index@(_Z12DivideByNormPdPfi)
        /*0074*/ 	.word	0x0000001a


	//----- nvinfo : EIATTR_FRAME_SIZE
	.align		4
.L_19:
        /*0078*/ 	.byte	0x04, 0x11
        /*007a*/ 	.short	(.L_21 - .L_20)
	.align		4
.L_20:
        /*007c*/ 	.word	index@($__internal_1_$__cuda_sm20_sqrt_rn_f32_slowpath)
        /*0080*/ 	.word	0x00000000


	//----- nvinfo : EIATTR_FRAME_SIZE
	.align		4
.L_21:
        /*0084*/ 	.byte	0x04, 0x11
        /*0086*/ 	.short	(.L_23 - .L_22)
	.align		4
.L_22:
        /*0088*/ 	.word	index@($__internal_0_$__cuda_sm20_div_rn_f64_full)
        /*008c*/ 	.word	0x00000000


	//----- nvinfo : EIATTR_FRAME_SIZE
	.align		4
.L_23:
        /*0090*/ 	.byte	0x04, 0x11
        /*0092*/ 	.short	(.L_25 - .L_24)
	.align		4
.L_24:
        /*0094*/ 	.word	index@(_Z12DivideByNormPdPfi)
        /*0098*/ 	.word	0x00000000


	//----- nvinfo : EIATTR_REGCOUNT
	.align		4
.L_25:
        /*009c*/ 	.byte	0x04, 0x2f
        /*009e*/ 	.short	(.L_27 - .L_26)
	.align		4
.L_26:
        /*00a0*/ 	.word	index@(_Z12CalculateEpsPdS_S_i)
        /*00a4*/ 	.word	0x0000000e


	//----- nvinfo : EIATTR_FRAME_SIZE
	.align		4
.L_27:
        /*00a8*/ 	.byte	0x04, 0x11
        /*00aa*/ 	.short	(.L_29 - .L_28)
	.align		4
.L_28:
        /*00ac*/ 	.word	index@(_Z12CalculateEpsPdS_S_i)
        /*00b0*/ 	.word	0x00000000


	//----- nvinfo : EIATTR_MIN_STACK_SIZE
	.align		4
.L_29:
        /*00b4*/ 	.byte	0x04, 0x12
        /*00b6*/ 	.short	(.L_31 - .L_30)
	.align		4
.L_30:
        /*00b8*/ 	.word	index@(_Z12CalculateEpsPdS_S_i)
        /*00bc*/ 	.word	0x00000000


	//----- nvinfo : EIATTR_MIN_STACK_SIZE
	.align		4
.L_31:
        /*00c0*/ 	.byte	0x04, 0x12
        /*00c2*/ 	.short	(.L_33 - .L_32)
	.align		4
.L_32:
        /*00c4*/ 	.word	index@(_Z12DivideByNormPdPfi)
        /*00c8*/ 	.word	0x00000000


	//----- nvinfo : EIATTR_MIN_STACK_SIZE
	.align		4
.L_33:
        /*00cc*/ 	.byte	0x04, 0x12
        /*00ce*/ 	.short	(.L_35 - .L_34)
	.align		4
.L_34:
        /*00d0*/ 	.word	index@(_Z13CalculateNormPdPfi)
        /*00d4*/ 	.word	0x00000000


	//----- nvinfo : EIATTR_MIN_STACK_SIZE
	.align		4
.L_35:
        /*00d8*/ 	.byte	0x04, 0x12
        /*00da*/ 	.short	(.L_37 - .L_36)
	.align		4
.L_36:
        /*00dc*/ 	.word	index@(_Z15MatrixVecSecondPdS_S_S_S_ii)
        /*00e0*/ 	.word	0x00000000


	//----- nvinfo : EIATTR_MIN_STACK_SIZE
	.align		4
.L_37:
        /*00e4*/ 	.byte	0x04, 0x12
        /*00e6*/ 	.short	(.L_39 - .L_38)
	.align		4
.L_38:
        /*00e8*/ 	.word	index@(_Z14MatrixVecFirstPdS_S_S_ii)
        /*00ec*/ 	.word	0x00000000


	//----- nvinfo : EIATTR_MIN_STACK_SIZE
	.align		4
.L_39:
        /*00f0*/ 	.byte	0x04, 0x12
        /*00f2*/ 	.short	(.L_41 - .L_40)
	.align		4
.L_40:
        /*00f4*/ 	.word	index@(_Z6medianPdS_ii)
        /*00f8*/ 	.word	0x00000000
.L_41:


//--------------------- .nv.compat                --------------------------
	.section	.nv.compat,"",@"SHT_CUDA_COMPAT_INFO"
	.align	4
        /*0000*/ 	.byte	0x02, 0x09, 0x00, 0x00, 0x02, 0x02, 0x01, 0x00, 0x02, 0x05, 0x05, 0x00, 0x03, 0x07, 0x01, 0x01
        /*0010*/ 	.byte	0x02, 0x03, 0x00, 0x00, 0x02, 0x06, 0x01, 0x00, 0x04, 0x0b, 0x08, 0x00, 0x01, 0x00, 0x00, 0x00
        /*0020*/ 	.byte	0x00, 0x00, 0x00, 0x00


//--------------------- .nv.info._Z12CalculateEpsPdS_S_i --------------------------
	.section	.nv.info._Z12CalculateEpsPdS_S_i,"",@"SHT_CUDA_INFO"
	.sectionflags	@""
	.align	4


	//----- nvinfo : EIATTR_CUDA_API_VERSION
	.align		4
        /*0000*/ 	.byte	0x04, 0x37
        /*0002*/ 	.short	(.L_43 - .L_42)
.L_42:
        /*0004*/ 	.word	0x00000082


	//----- nvinfo : EIATTR_KPARAM_INFO
	.align		4
.L_43:
        /*0008*/ 	.byte	0x04, 0x17
        /*000a*/ 	.short	(.L_45 - .L_44)
.L_44:
        /*000c*/ 	.word	0x00000000
        /*0010*/ 	.short	0x0003
        /*0012*/ 	.short	0x0018
        /*0014*/ 	.byte	0x00, 0xf0, 0x11, 0x00


	//----- nvinfo : EIATTR_KPARAM_INFO
	.align		4
.L_45:
        /*0018*/ 	.byte	0x04, 0x17
        /*001a*/ 	.short	(.L_47 - .L_46)
.L_46:
        /*001c*/ 	.word	0x00000000
        /*0020*/ 	.short	0x0002
        /*0022*/ 	.short	0x0010
        /*0024*/ 	.byte	0x00, 0xf5, 0x21, 0x00


	//----- nvinfo : EIATTR_KPARAM_INFO
	.align		4
.L_47:
        /*0028*/ 	.byte	0x04, 0x17
        /*002a*/ 	.short	(.L_49 - .L_48)
.L_48:
        /*002c*/ 	.word	0x00000000
        /*0030*/ 	.short	0x0001
        /*0032*/ 	.short	0x0008
        /*0034*/ 	.byte	0x00, 0xf5, 0x21, 0x00


	//----- nvinfo : EIATTR_KPARAM_INFO
	.align		4
.L_49:
        /*0038*/ 	.byte	0x04, 0x17
        /*003a*/ 	.short	(.L_51 - .L_50)
.L_50:
        /*003c*/ 	.word	0x00000000
        /*0040*/ 	.short	0x0000
        /*0042*/ 	.short	0x0000
        /*0044*/ 	.byte	0x00, 0xf5, 0x21, 0x00


	//----- nvinfo : EIATTR_SPARSE_MMA_MASK
	.align		4
.L_51:
        /*0048*/ 	.byte	0x03, 0x50
        /*004a*/ 	.short	0x0000


	//----- nvinfo : EIATTR_MAXREG_COUNT
	.align		4
        /*004c*/ 	.byte	0x03, 0x1b
        /*004e*/ 	.short	0x00ff


	//----- nvinfo : EIATTR_MERCURY_ISA_VERSION
	.align		4
        /*0050*/ 	.byte	0x03, 0x5f
        /*0052*/ 	.short	0x0101


	//----- nvinfo : EIATTR_VRC_CTA_INIT_COUNT
	.align		4
        /*0054*/ 	.byte	0x02, 0x4a
	.zero		1
	.zero		1


	//----- nvinfo : EIATTR_EXIT_INSTR_OFFSETS
	.align		4
        /*0058*/ 	.byte	0x04, 0x1c
        /*005a*/ 	.short	(.L_53 - .L_52)


	//   ....[0]....
.L_52:
        /*005c*/ 	.word	0x00000070


	//   ....[1]....
        /*0060*/ 	.word	0x00000130


	//----- nvinfo : EIATTR_CBANK_PARAM_SIZE
	.align		4
.L_53:
        /*0064*/ 	.byte	0x03, 0x19
        /*0066*/ 	.short	0x001c


	//----- nvinfo : EIATTR_PARAM_CBANK
	.align		4
        /*0068*/ 	.byte	0x04, 0x0a
        /*006a*/ 	.short	(.L_55 - .L_54)
	.align		4
.L_54:
        /*006c*/ 	.word	index@(.nv.constant0._Z12CalculateEpsPdS_S_i)
        /*0070*/ 	.short	0x0380
        /*0072*/ 	.short	0x001c


	//----- nvinfo : EIATTR_SW_WAR
	.align		4
.L_55:
        /*0074*/ 	.byte	0x04, 0x36
        /*0076*/ 	.short	(.L_57 - .L_56)
.L_56:
        /*0078*/ 	.word	0x00000008
.L_57:


//--------------------- .nv.info._Z12DivideByNormPdPfi --------------------------
	.section	.nv.info._Z12DivideByNormPdPfi,"",@"SHT_CUDA_INFO"
	.sectionflags	@""
	.align	4


	//----- nvinfo : EIATTR_CUDA_API_VERSION
	.align		4
        /*0000*/ 	.byte	0x04, 0x37
        /*0002*/ 	.short	(.L_59 - .L_58)
.L_58:
        /*0004*/ 	.word	0x00000082


	//----- nvinfo : EIATTR_KPARAM_INFO
	.align		4
.L_59:
        /*0008*/ 	.byte	0x04, 0x17
        /*000a*/ 	.short	(.L_61 - .L_60)
.L_60:
        /*000c*/ 	.word	0x00000000
        /*0010*/ 	.short	0x0002
        /*0012*/ 	.short	0x0010
        /*0014*/ 	.byte	0x00, 0xf0, 0x11, 0x00


	//----- nvinfo : EIATTR_KPARAM_INFO
	.align		4
.L_61:
        /*0018*/ 	.byte	0x04, 0x17
        /*001a*/ 	.short	(.L_63 - .L_62)
.L_62:
        /*001c*/ 	.word	0x00000000
        /*0020*/ 	.short	0x0001
        /*0022*/ 	.short	0x0008
        /*0024*/ 	.byte	0x00, 0xf5, 0x21, 0x00


	//----- nvinfo : EIATTR_KPARAM_INFO
	.align		4
.L_63:
        /*0028*/ 	.byte	0x04, 0x17
        /*002a*/ 	.short	(.L_65 - .L_64)
.L_64:
        /*002c*/ 	.word	0x00000000
        /*0030*/ 	.short	0x0000
        /*0032*/ 	.short	0x0000
        /*0034*/ 	.byte	0x00, 0xf5, 0x21, 0x00


	//----- nvinfo : EIATTR_SPARSE_MMA_MASK
	.align		4
.L_65:
        /*0038*/ 	.byte	0x03, 0x50
        /*003a*/ 	.short	0x0000


	//----- nvinfo : EIATTR_MAXREG_COUNT
	.align		4
        /*003c*/ 	.byte	0x03, 0x1b
        /*003e*/ 	.short	0x00ff


	//----- nvinfo : EIATTR_MERCURY_ISA_VERSION
	.align		4
        /*0040*/ 	.byte	0x03, 0x5f
        /*0042*/ 	.short	0x0101


	//----- nvinfo : EIATTR_VRC_CTA_INIT_COUNT
	.align		4
        /*0044*/ 	.byte	0x02, 0x4a
	.zero		1
	.zero		1


	//----- nvinfo : EIATTR_EXIT_INSTR_OFFSETS
	.align		4
        /*0048*/ 	.byte	0x04, 0x1c
        /*004a*/ 	.short	(.L_67 - .L_66)


	//   ....[0]....
.L_66:
        /*004c*/ 	.word	0x00000070


	//   ....[1]....
        /*0050*/ 	.word	0x000002f0


	//----- nvinfo : EIATTR_CRS_STACK_SIZE
	.align		4
.L_67:
        /*0054*/ 	.byte	0x04, 0x1e
        /*0056*/ 	.short	(.L_69 - .L_68)
.L_68:
        /*0058*/ 	.word	0x00000000


	//----- nvinfo : EIATTR_CBANK_PARAM_SIZE
	.align		4
.L_69:
        /*005c*/ 	.byte	0x03, 0x19
        /*005e*/ 	.short	0x0014


	//----- nvinfo : EIATTR_PARAM_CBANK
	.align		4
        /*0060*/ 	.byte	0x04, 0x0a
        /*0062*/ 	.short	(.L_71 - .L_70)
	.align		4
.L_70:
        /*0064*/ 	.word	index@(.nv.constant0._Z12DivideByNormPdPfi)
        /*0068*/ 	.short	0x0380
        /*006a*/ 	.short	0x0014


	//----- nvinfo : EIATTR_SW_WAR
	.align		4
.L_71:
        /*006c*/ 	.byte	0x04, 0x36
        /*006e*/ 	.short	(.L_73 - .L_72)
.L_72:
        /*0070*/ 	.word	0x00000008
.L_73:


//--------------------- .nv.info._Z13CalculateNormPdPfi --------------------------
	.section	.nv.info._Z13CalculateNormPdPfi,"",@"SHT_CUDA_INFO"
	.sectionflags	@""
	.align	4


	//----- nvinfo : EIATTR_CUDA_API_VERSION
	.align		4
        /*0000*/ 	.byte	0x04, 0x37
        /*0002*/ 	.short	(.L_75 - .L_74)
.L_74:
        /*0004*/ 	.word	0x00000082


	//----- nvinfo : EIATTR_KPARAM_INFO
	.align		4
.L_75:
        /*0008*/ 	.byte	0x04, 0x17
        /*000a*/ 	.short	(.L_77 - .L_76)
.L_76:
        /*000c*/ 	.word	0x00000000
        /*0010*/ 	.short	0x0002
        /*0012*/ 	.short	0x0010
        /*0014*/ 	.byte	0x00, 0xf0, 0x11, 0x00


	//----- nvinfo : EIATTR_KPARAM_INFO
	.align		4
.L_77:
        /*0018*/ 	.byte	0x04, 0x17
        /*001a*/ 	.short	(.L_79 - .L_78)
.L_78:
        /*001c*/ 	.word	0x00000000
        /*0020*/ 	.short	0x0001
        /*0022*/ 	.short	0x0008
        /*0024*/ 	.byte	0x00, 0xf5, 0x21, 0x00


	//----- nvinfo : EIATTR_KPARAM_INFO
	.align		4
.L_79:
        /*0028*/ 	.byte	0x04, 0x17
        /*002a*/ 	.short	(.L_81 - .L_80)
.L_80:
        /*002c*/ 	.word	0x00000000
        /*0030*/ 	.short	0x0000
        /*0032*/ 	.short	0x0000
        /*0034*/ 	.byte	0x00, 0xf5, 0x21, 0x00


	//----- nvinfo : EIATTR_SPARSE_MMA_MASK
	.align		4
.L_81:
        /*0038*/ 	.byte	0x03, 0x50
        /*003a*/ 	.short	0x0000


	//----- nvinfo : EIATTR_MAXREG_COUNT
	.align		4
        /*003c*/ 	.byte	0x03, 0x1b
        /*003e*/ 	.short	0x00ff


	//----- nvinfo : EIATTR_NUM_BARRIERS
	.align		4
        /*0040*/ 	.byte	0x02, 0x4c
        /*0042*/ 	.byte	0x01
	.zero		1


	//----- nvinfo : EIATTR_MERCURY_ISA_VERSION
	.align		4
        /*0044*/ 	.byte	0x03, 0x5f
        /*0046*/ 	.short	0x0101


	//----- nvinfo : EIATTR_VRC_CTA_INIT_COUNT
	.align		4
        /*0048*/ 	.byte	0x02, 0x4a
	.zero		1
	.zero		1


	//----- nvinfo : EIATTR_EXIT_INSTR_OFFSETS
	.align		4
        /*004c*/ 	.byte	0x04, 0x1c
        /*004e*/ 	.short	(.L_83 - .L_82)


	//   ....[0]....
.L_82:
        /*0050*/ 	.word	0x00000230


	//   ....[1]....
        /*0054*/ 	.word	0x000002b0


	//----- nvinfo : EIATTR_CBANK_PARAM_SIZE
	.align		4
.L_83:
        /*0058*/ 	.byte	0x03, 0x19
        /*005a*/ 	.short	0x0014


	//----- nvinfo : EIATTR_PARAM_CBANK
	.align		4
        /*005c*/ 	.byte	0x04, 0x0a
        /*005e*/ 	.short	(.L_85 - .L_84)
	.align		4
.L_84:
        /*0060*/ 	.word	index@(.nv.constant0._Z13CalculateNormPdPfi)
        /*0064*/ 	.short	0x0380
        /*0066*/ 	.short	0x0014


	//----- nvinfo : EIATTR_SW_WAR
	.align		4
.L_85:
        /*0068*/ 	.byte	0x04, 0x36
        /*006a*/ 	.short	(.L_87 - .L_86)
.L_86:
        /*006c*/ 	.word	0x00000008
.L_87:


//--------------------- .nv.info._Z15MatrixVecSecondPdS_S_S_S_ii --------------------------
	.section	.nv.info._Z15MatrixVecSecondPdS_S_S_S_ii,"",@"SHT_CUDA_INFO"
	.sectionflags	@""
	.align	4


	//----- nvinfo : EIATTR_CUDA_API_VERSION
	.align		4
        /*0000*/ 	.byte	0x04, 0x37
        /*0002*/ 	.short	(.L_89 - .L_88)
.L_88:
        /*0004*/ 	.word	0x00000082


	//----- nvinfo : EIATTR_KPARAM_INFO
	.align		4
.L_89:
        /*0008*/ 	.byte	0x04, 0x17
        /*000a*/ 	.short	(.L_91 - .L_90)
.L_90:
        /*000c*/ 	.word	0x00000000
        /*0010*/ 	.short	0x0006
        /*0012*/ 	.short	0x002c
        /*0014*/ 	.byte	0x00, 0xf0, 0x11, 0x00


	//----- nvinfo : EIATTR_KPARAM_INFO
	.align		4
.L_91:
        /*0018*/ 	.byte	0x04, 0x17
        /*001a*/ 	.short	(.L_93 - .L_92)
.L_92:
        /*001c*/ 	.word	0x00000000
        /*0020*/ 	.short	0x0005
        /*0022*/ 	.short	0x0028
        /*0024*/ 	.byte	0x00, 0xf0, 0x11, 0x00


	//----- nvinfo : EIATTR_KPARAM_INFO
	.align		4
.L_93:
        /*0028*/ 	.byte	0x04, 0x17
        /*002a*/ 	.short	(.L_95 - .L_94)
.L_94:
        /*002c*/ 	.word	0x00000000
        /*0030*/ 	.short	0x0004
        /*0032*/ 	.short	0x0020
        /*0034*/ 	.byte	0x00, 0xf5, 0x21, 0x00


	//----- nvinfo : EIATTR_KPARAM_INFO
	.align		4
.L_95:
        /*0038*/ 	.byte	0x04, 0x17
        /*003a*/ 	.short	(.L_97 - .L_96)
.L_96:
        /*003c*/ 	.word	0x00000000
        /*0040*/ 	.short	0x0003
        /*0042*/ 	.short	0x0018
        /*0044*/ 	.byte	0x00, 0xf5, 0x21, 0x00


	//----- nvinfo : EIATTR_KPARAM_INFO
	.align		4
.L_97:
        /*0048*/ 	.byte	0x04, 0x17
        /*004a*/ 	.short	(.L_99 - .L_98)
.L_98:
        /*004c*/ 	.word	0x00000000
        /*0050*/ 	.short	0x0002
        /*0052*/ 	.short	0x0010
        /*0054*/ 	.byte	0x00, 0xf5, 0x21, 0x00


	//----- nvinfo : EIATTR_KPARAM_INFO
	.align		4
.L_99:
        /*0058*/ 	.byte	0x04, 0x17
        /*005a*/ 	.short	(.L_101 - .L_100)
.L_100:
        /*005c*/ 	.word	0x00000000
        /*0060*/ 	.short	0x0001
        /*0062*/ 	.short	0x0008
        /*0064*/ 	.byte	0x00, 0xf5, 0x21, 0x00


	//----- nvinfo : EIATTR_KPARAM_INFO
	.align		4
.L_101:
        /*0068*/ 	.byte	0x04, 0x17
        /*006a*/ 	.short	(.L_103 - .L_102)
.L_102:
        /*006c*/ 	.word	0x00000000
        /*0070*/ 	.short	0x0000
        /*0072*/ 	.short	0x0000
        /*0074*/ 	.byte	0x00, 0xf5, 0x21, 0x00


	//----- nvinfo : EIATTR_SPARSE_MMA_MASK
	.align		4
.L_103:
        /*0078*/ 	.byte	0x03, 0x50
        /*007a*/ 	.short	0x0000


	//----- nvinfo : EIATTR_MAXREG_COUNT
	.align		4
        /*007c*/ 	.byte	0x03, 0x1b
        /*007e*/ 	.short	0x00ff


	//----- nvinfo : EIATTR_MERCURY_ISA_VERSION
	.align		4
        /*0080*/ 	.byte	0x03, 0x5f
        /*0082*/ 	.short	0x0101


	//----- nvinfo : EIATTR_VRC_CTA_INIT_COUNT
	.align		4
        /*0084*/ 	.byte	0x02, 0x4a
	.zero		1
	.zero		1


	//----- nvinfo : EIATTR_EXIT_INSTR_OFFSETS
	.align		4
        /*0088*/ 	.byte	0x04, 0x1c
        /*008a*/ 	.short	(.L_105 - .L_104)


	//   ....[0]....
.L_104:
        /*008c*/ 	.word	0x00000070


	//   ....[1]....
        /*0090*/ 	.word	0x00000a60


	//----- nvinfo : EIATTR_CBANK_PARAM_SIZE
	.align		4
.L_105:
        /*0094*/ 	.byte	0x03, 0x19
        /*0096*/ 	.short	0x0030


	//----- nvinfo : EIATTR_PARAM_CBANK
	.align		4
        /*0098*/ 	.byte	0x04, 0x0a
        /*009a*/ 	.short	(.L_107 - .L_106)
	.align		4
.L_106:
        /*009c*/ 	.word	index@(.nv.constant0._Z15MatrixVecSecondPdS_S_S_S_ii)
        /*00a0*/ 	.short	0x0380
        /*00a2*/ 	.short	0x0030


	//----- nvinfo : EIATTR_SW_WAR
	.align		4
.L_107:
        /*00a4*/ 	.byte	0x04, 0x36
        /*00a6*/ 	.short	(.L_109 - .L_108)
.L_108:
        /*00a8*/ 	.word	0x00000008
.L_109:


//--------------------- .nv.info._Z14MatrixVecFirstPdS_S_S_ii --------------------------
	.section	.nv.info._Z14MatrixVecFirstPdS_S_S_ii,"",@"SHT_CUDA_INFO"
	.sectionflags	@""
	.align	4


	//----- nvinfo : EIATTR_CUDA_API_VERSION
	.align		4
        /*0000*/ 	.byte	0x04, 0x37
        /*0002*/ 	.short	(.L_111 - .L_110)
.L_110:
        /*0004*/ 	.word	0x00000082


	//----- nvinfo : EIATTR_KPARAM_INFO
	.align		4
.L_111:
        /*0008*/ 	.byte	0x04, 0x17
        /*000a*/ 	.short	(.L_113 - .L_112)
.L_112:
        /*000c*/ 	.word	0x00000000
        /*0010*/ 	.short	0x0005
        /*0012*/ 	.short	0x0024
        /*0014*/ 	.byte	0x00, 0xf0, 0x11, 0x00


	//----- nvinfo : EIATTR_KPARAM_INFO
	.align		4
.L_113:
        /*0018*/ 	.byte	0x04, 0x17
        /*001a*/ 	.short	(.L_115 - .L_114)
.L_114:
        /*001c*/ 	.word	0x00000000
        /*0020*/ 	.short	0x0004
        /*0022*/ 	.short	0x0020
        /*0024*/ 	.byte	0x00, 0xf0, 0x11, 0x00


	//----- nvinfo : EIATTR_KPARAM_INFO
	.align		4
.L_115:
        /*0028*/ 	.byte	0x04, 0x17
        /*002a*/ 	.short	(.L_117 - .L_116)
.L_116:
        /*002c*/ 	.word	0x00000000
        /*0030*/ 	.short	0x0003
        /*0032*/ 	.short	0x0018
        /*0034*/ 	.byte	0x00, 0xf5, 0x21, 0x00


	//----- nvinfo : EIATTR_KPARAM_INFO
	.align		4
.L_117:
        /*0038*/ 	.byte	0x04, 0x17
        /*003a*/ 	.short	(.L_119 - .L_118)
.L_118:
        /*003c*/ 	.word	0x00000000
        /*0040*/ 	.short	0x0002
        /*0042*/ 	.short	0x0010
        /*0044*/ 	.byte	0x00, 0xf5, 0x21, 0x00


	//----- nvinfo : EIATTR_KPARAM_INFO
	.align		4
.L_119:
        /*0048*/ 	.byte	0x04, 0x17
        /*004a*/ 	.short	(.L_121 - .L_120)
.L_120:
        /*004c*/ 	.word	0x00000000
        /*0050*/ 	.short	0x0001
        /*0052*/ 	.short	0x0008
        /*0054*/ 	.byte	0x00, 0xf5, 0x21, 0x00


	//----- nvinfo : EIATTR_KPARAM_INFO
	.align		4
.L_121:
        /*0058*/ 	.byte	0x04, 0x17
        /*005a*/ 	.short	(.L_123 - .L_122)
.L_122:
        /*005c*/ 	.word	0x00000000
        /*0060*/ 	.short	0x0000
        /*0062*/ 	.short	0x0000
        /*0064*/ 	.byte	0x00, 0xf5, 0x21, 0x00


	//----- nvinfo : EIATTR_SPARSE_MMA_MASK
	.align		4
.L_123:
        /*0068*/ 	.byte	0x03, 0x50
        /*006a*/ 	.short	0x0000


	//----- nvinfo : EIATTR_MAXREG_COUNT
	.align		4
        /*006c*/ 	.byte	0x03, 0x1b
        /*006e*/ 	.short	0x00ff


	//----- nvinfo : EIATTR_NUM_BARRIERS
	.align		4
        /*0070*/ 	.byte	0x02, 0x4c
        /*0072*/ 	.byte	0x01
	.zero		1


	//----- nvinfo : EIATTR_MERCURY_ISA_VERSION
	.align		4
        /*0074*/ 	.byte	0x03, 0x5f
        /*0076*/ 	.short	0x0101


	//----- nvinfo : EIATTR_VRC_CTA_INIT_COUNT
	.align		4
        /*0078*/ 	.byte	0x02, 0x4a
	.zero		1
	.zero		1


	//----- nvinfo : EIATTR_EXIT_INSTR_OFFSETS
	.align		4
        /*007c*/ 	.byte	0x04, 0x1c
        /*007e*/ 	.short	(.L_125 - .L_124)


	//   ....[0]....
.L_124:
        /*0080*/ 	.word	0x00001070


	//----- nvinfo : EIATTR_CRS_STACK_SIZE
	.align		4
.L_125:
        /*0084*/ 	.byte	0x04, 0x1e
        /*0086*/ 	.short	(.L_127 - .L_126)
.L_126:
        /*0088*/ 	.word	0x00000000


	//----- nvinfo : EIATTR_CBANK_PARAM_SIZE
	.align		4
.L_127:
        /*008c*/ 	.byte	0x03, 0x19
        /*008e*/ 	.short	0x0028


	//----- nvinfo : EIATTR_PARAM_CBANK
	.align		4
        /*0090*/ 	.byte	0x04, 0x0a
        /*0092*/ 	.short	(.L_129 - .L_128)
	.align		4
.L_128:
        /*0094*/ 	.word	index@(.nv.constant0._Z14MatrixVecFirstPdS_S_S_ii)
        /*0098*/ 	.short	0x0380
        /*009a*/ 	.short	0x0028


	//----- nvinfo : EIATTR_SW_WAR
	.align		4
.L_129:
        /*009c*/ 	.byte	0x04, 0x36
        /*009e*/ 	.short	(.L_131 - .L_130)
.L_130:
        /*00a0*/ 	.word	0x00000008
.L_131:


//--------------------- .nv.info._Z6medianPdS_ii  --------------------------
	.section	.nv.info._Z6medianPdS_ii,"",@"SHT_CUDA_INFO"
	.sectionflags	@""
	.align	4


	//----- nvinfo : EIATTR_CUDA_API_VERSION
	.align		4
        /*0000*/ 	.byte	0x04, 0x37
        /*0002*/ 	.short	(.L_133 - .L_132)
.L_132:
        /*0004*/ 	.word	0x00000082


	//----- nvinfo : EIATTR_KPARAM_INFO
	.align		4
.L_133:
        /*0008*/ 	.byte	0x04, 0x17
        /*000a*/ 	.short	(.L_135 - .L_134)
.L_134:
        /*000c*/ 	.word	0x00000000
        /*0010*/ 	.short	0x0003
        /*0012*/ 	.short	0x0014
        /*0014*/ 	.byte	0x00, 0xf0, 0x11, 0x00


	//----- nvinfo : EIATTR_KPARAM_INFO
	.align		4
.L_135:
        /*0018*/ 	.byte	0x04, 0x17
        /*001a*/ 	.short	(.L_137 - .L_136)
.L_136:
        /*001c*/ 	.word	0x00000000
        /*0020*/ 	.short	0x0002
        /*0022*/ 	.short	0x0010
        /*0024*/ 	.byte	0x00, 0xf0, 0x11, 0x00


	//----- nvinfo : EIATTR_KPARAM_INFO
	.align		4
.L_137:
        /*0028*/ 	.byte	0x04, 0x17
        /*002a*/ 	.short	(.L_139 - .L_138)
.L_138:
        /*002c*/ 	.word	0x00000000
        /*0030*/ 	.short	0x0001
        /*0032*/ 	.short	0x0008
        /*0034*/ 	.byte	0x00, 0xf5, 0x21, 0x00


	//----- nvinfo : EIATTR_KPARAM_INFO
	.align		4
.L_139:
        /*0038*/ 	.byte	0x04, 0x17
        /*003a*/ 	.short	(.L_141 - .L_140)
.L_140:
        /*003c*/ 	.word	0x00000000
        /*0040*/ 	.short	0x0000
        /*0042*/ 	.short	0x0000
        /*0044*/ 	.byte	0x00, 0xf5, 0x21, 0x00


	//----- nvinfo : EIATTR_SPARSE_MMA_MASK
	.align		4
.L_141:
        /*0048*/ 	.byte	0x03, 0x50
        /*004a*/ 	.short	0x0000


	//----- nvinfo : EIATTR_MAXREG_COUNT
	.align		4
        /*004c*/ 	.byte	0x03, 0x1b
        /*004e*/ 	.short	0x00ff


	//----- nvinfo : EIATTR_NUM_BARRIERS
	.align		4
        /*0050*/ 	.byte	0x02, 0x4c
        /*0052*/ 	.byte	0x01
	.zero		1


	//----- nvinfo : EIATTR_MERCURY_ISA_VERSION
	.align		4
        /*0054*/ 	.byte	0x03, 0x5f
        /*0056*/ 	.short	0x0101


	//----- nvinfo : EIATTR_VRC_CTA_INIT_COUNT
	.align		4
        /*0058*/ 	.byte	0x02, 0x4a
	.zero		1
	.zero		1


	//----- nvinfo : EIATTR_EXIT_INSTR_OFFSETS
	.align		4
        /*005c*/ 	.byte	0x04, 0x1c
        /*005e*/ 	.short	(.L_143 - .L_142)


	//   ....[0]....
.L_142:
        /*0060*/ 	.word	0x00000d90


	//----- nvinfo : EIATTR_CRS_STACK_SIZE
	.align		4
.L_143:
        /*0064*/ 	.byte	0x04, 0x1e
        /*0066*/ 	.short	(.L_145 - .L_144)
.L_144:
        /*0068*/ 	.word	0x00000000


	//----- nvinfo : EIATTR_CBANK_PARAM_SIZE
	.align		4
.L_145:
        /*006c*/ 	.byte	0x03, 0x19
        /*006e*/ 	.short	0x0018


	//----- nvinfo : EIATTR_PARAM_CBANK
	.align		4
        /*0070*/ 	.byte	0x04, 0x0a
        /*0072*/ 	.short	(.L_147 - .L_146)
	.align		4
.L_146:
        /*0074*/ 	.word	index@(.nv.constant0._Z6medianPdS_ii)
        /*0078*/ 	.short	0x0380
        /*007a*/ 	.short	0x0018


	//----- nvinfo : EIATTR_SW_WAR
	.align		4
.L_147:
        /*007c*/ 	.byte	0x04, 0x36
        /*007e*/ 	.short	(.L_149 - .L_148)
.L_148:
        /*0080*/ 	.word	0x00000008
.L_149:


//--------------------- .nv.callgraph             --------------------------
	.section	.nv.callgraph,"",@"SHT_CUDA_CALLGRAPH"
	.align	4
	.sectionentsize	8
	.align		4
        /*0000*/ 	.word	0x00000000
	.align		4
        /*0004*/ 	.word	0xffffffff
	.align		4
        /*0008*/ 	.word	0x00000000
	.align		4
        /*000c*/ 	.word	0xfffffffe
	.align		4
        /*0010*/ 	.word	0x00000000
	.align		4
        /*0014*/ 	.word	0xfffffffd
	.align		4
        /*0018*/ 	.word	0x00000000
	.align		4
        /*001c*/ 	.word	0xfffffffc


//--------------------- .text._Z12CalculateEpsPdS_S_i --------------------------
	.section	.text._Z12CalculateEpsPdS_S_i,"ax",@progbits
	.align	128
        .global         _Z12CalculateEpsPdS_S_i
        .type           _Z12CalculateEpsPdS_S_i,@function
        .size           _Z12CalculateEpsPdS_S_i,(.L_x_49 - _Z12CalculateEpsPdS_S_i)
        .other          _Z12CalculateEpsPdS_S_i,@"STO_CUDA_ENTRY STV_DEFAULT"
_Z12CalculateEpsPdS_S_i:
.text._Z12CalculateEpsPdS_S_i:
[----:B------:R-:W-:Y:S01]  /*0000*/  LDC R1, c[0x0][0x37c] ;  /* 0x0000df00ff017b82 */ /* 0x000fe20000000800 */
[----:B------:R-:W0:Y:S07]  /*0010*/  S2R R0, SR_TID.X ;  /* 0x0000000000007919 */ /* 0x000e2e0000002100 */
[----:B------:R-:W0:Y:S01]  /*0020*/  S2UR UR4, SR_CTAID.X ;  /* 0x00000000000479c3 */ /* 0x000e220000002500 */
[----:B------:R-:W1:Y:S07]  /*0030*/  LDCU UR5, c[0x0][0x398] ;  /* 0x00007300ff0577ac */ /* 0x000e6e0008000800 */
[----:B------:R-:W0:Y:S02]  /*0040*/  LDC R11, c[0x0][0x360] ;  /* 0x0000d800ff0b7b82 */ /* 0x000e240000000800 */
[----:B0-----:R-:W-:-:S05]  /*0050*/  IMAD R11, R11, UR4, R0 ;  /* 0x000000040b0b7c24 */ /* 0x001fca000f8e0200 */
[----:B-1----:R-:W-:-:S13]  /*0060*/  ISETP.GE.AND P0, PT, R11, UR5, PT ;  /* 0x000000050b007c0c */ /* 0x002fda000bf06270 */
[----:B------:R-:W-:Y:S05]  /*0070*/  @P0 EXIT ;  /* 0x000000000000094d */ /* 0x000fea0003800000 */
[----:B------:R-:W0:Y:S01]  /*0080*/  LDC.64 R2, c[0x0][0x380] ;  /* 0x0000e000ff027b82 */ /* 0x000e220000000a00 */
[----:B------:R-:W1:Y:S07]  /*0090*/  LDCU.64 UR4, c[0x0][0x358] ;  /* 0x00006b00ff0477ac */ /* 0x000e6e0008000a00 */
[----:B------:R-:W2:Y:S08]  /*00a0*/  LDC.64 R4, c[0x0][0x388] ;  /* 0x0000e200ff047b82 */ /* 0x000eb00000000a00 */
[----:B------:R-:W3:Y:S01]  /*00b0*/  LDC.64 R8, c[0x0][0x390] ;  /* 0x0000e400ff087b82 */ /* 0x000ee20000000a00 */
[----:B0-----:R-:W-:-:S06]  /*00c0*/  IMAD.WIDE R2, R11, 0x8, R2 ;  /* 0x000000080b027825 */ /* 0x001fcc00078e0202 */
[----:B-1----:R-:W4:Y:S01]  /*00d0*/  LDG.E.64 R2, desc[UR4][R2.64] ;  /* 0x0000000402027981 */ /* 0x002f22000c1e1b00 */
[----:B--2---:R-:W-:-:S06]  /*00e0*/  IMAD.WIDE R4, R11, 0x8, R4 ;  /* 0x000000080b047825 */ /* 0x004fcc00078e0204 */
[----:B------:R-:W4:Y:S01]  /*00f0*/  LDG.E.64 R4, desc[UR4][R4.64] ;  /* 0x0000000404047981 */ /* 0x000f22000c1e1b00 */
[----:B---3--:R-:W-:Y:S01]  /*0100*/  IMAD.WIDE R8, R11, 0x8, R8 ;  /* 0x000000080b087825 */ /* 0x008fe200078e0208 */
[----:B----4-:R-:W-:-:S07]  /*0110*/  DADD R6, R2, -R4 ;  /* 0x0000000002067229 */ /* 0x010fce0000000804 */
[----:B------:R-:W-:Y:S01]  /*0120*/  STG.E.64 desc[UR4][R8.64], R6 ;  /* 0x0000000608007986 */ /* 0x000fe2000c101b04 */
[----:B------:R-:W-:Y:S05]  /*0130*/  EXIT ;  /* 0x000000000000794d */ /* 0x000fea0003800000 */
.L_x_0:
[----:B------:R-:W-:-:S00]  /*0140*/  BRA `(.L_x_0) ;  /* 0xfffffffc00fc7947 */ /* 0x000fc0000383ffff */
[----:B------:R-:W-:-:S00]  /*0150*/  NOP ;  /* 0x0000000000007918 */ /* 0x000fc00000000000 */
        /* <DEDUP_REMOVED lines=10> */
.L_x_49:


//--------------------- .text._Z12DivideByNormPdPfi --------------------------
	.section	.text._Z12DivideByNormPdPfi,"ax",@progbits
	.align	128
        .global         _Z12DivideByNormPdPfi
        .type           _Z12DivideByNormPdPfi,@function
        .size           _Z12DivideByNormPdPfi,(.L_x_47 - _Z12DivideByNormPdPfi)
        .other          _Z12DivideByNormPdPfi,@"STO_CUDA_ENTRY STV_DEFAULT"
_Z12DivideByNormPdPfi:
.text._Z12DivideByNormPdPfi:
        /* <DEDUP_REMOVED lines=9> */
[----:B------:R-:W0:Y:S07]  /*0090*/  LDCU.64 UR4, c[0x0][0x358] ;  /* 0x00006b00ff0477ac */ /* 0x000e2e0008000a00 */
[----:B------:R-:W1:Y:S01]  /*00a0*/  LDC.64 R4, c[0x0][0x380] ;  /* 0x0000e000ff047b82 */ /* 0x000e620000000a00 */
[----:B0-----:R-:W2:Y:S01]  /*00b0*/  LDG.E R0, desc[UR4][R2.64] ;  /* 0x0000000402007981 */ /* 0x001ea2000c1e1900 */
[----:B-1----:R-:W-:-:S05]  /*00c0*/  IMAD.WIDE R4, R7, 0x8, R4 ;  /* 0x0000000807047825 */ /* 0x002fca00078e0204 */
[----:B------:R0:W5:Y:S01]  /*00d0*/  LDG.E.64 R8, desc[UR4][R4.64] ;  /* 0x0000000404087981 */ /* 0x000162000c1e1b00 */
[----:B--2---:R-:W-:Y:S01]  /*00e0*/  VIADD R6, R0, 0xf3000000 ;  /* 0xf300000000067836 */ /* 0x004fe20000000000 */
[----:B------:R0:W1:Y:S04]  /*00f0*/  MUFU.RSQ R7, R0 ;  /* 0x0000000000077308 */ /* 0x0000680000001400 */
[----:B------:R-:W-:-:S13]  /*0100*/  ISETP.GT.U32.AND P0, PT, R6, 0x727fffff, PT ;  /* 0x727fffff0600780c */ /* 0x000fda0003f04070 */
[----:B01----:R-:W-:Y:S05]  /*0110*/  @!P0 BRA `(.L_x_1) ;  /* 0x00000000000c8947 */ /* 0x003fea0003800000 */
[----:B------:R-:W-:-:S07]  /*0120*/  MOV R10, 0x140 ;  /* 0x00000140000a7802 */ /* 0x000fce0000000f00 */
[----:B-----5:R-:W-:Y:S05]  /*0130*/  CALL.REL.NOINC `($__internal_1_$__cuda_sm20_sqrt_rn_f32_slowpath) ;  /* 0x0000000400e07944 */ /* 0x020fea0003c00000 */
[----:B------:R-:W-:Y:S05]  /*0140*/  BRA `(.L_x_2) ;  /* 0x0000000000107947 */ /* 0x000fea0003800000 */
.L_x_1:
[----:B------:R-:W-:Y:S01]  /*0150*/  FMUL.FTZ R3, R0, R7 ;  /* 0x0000000700037220 */ /* 0x000fe20000410000 */
[----:B------:R-:W-:-:S03]  /*0160*/  FMUL.FTZ R6, R7, 0.5 ;  /* 0x3f00000007067820 */ /* 0x000fc60000410000 */
[----:B------:R-:W-:-:S04]  /*0170*/  FFMA R0, -R3, R3, R0 ;  /* 0x0000000303007223 */ /* 0x000fc80000000100 */
[----:B------:R-:W-:-:S07]  /*0180*/  FFMA R6, R0, R6, R3 ;  /* 0x0000000600067223 */ /* 0x000fce0000000003 */
.L_x_2:
[----:B------:R-:W0:Y:S01]  /*0190*/  F2F.F64.F32 R6, R6 ;  /* 0x0000000600067310 */ /* 0x000e220000201800 */
[----:B------:R-:W-:Y:S01]  /*01a0*/  IMAD.MOV.U32 R2, RZ, RZ, 0x1 ;  /* 0x00000001ff027424 */ /* 0x000fe200078e00ff */
[----:B-----5:R-:W-:Y:S01]  /*01b0*/  FSETP.GEU.AND P1, PT, |R9|, 6.5827683646048100446e-37, PT ;  /* 0x036000000900780b */ /* 0x020fe20003f2e200 */
[----:B------:R-:W-:Y:S05]  /*01c0*/  BSSY.RECONVERGENT B0, `(.L_x_3) ;  /* 0x0000011000007945 */ /* 0x000fea0003800200 */
[----:B0-----:R-:W0:Y:S02]  /*01d0*/  MUFU.RCP64H R3, R7 ;  /* 0x0000000700037308 */ /* 0x001e240000001800 */
[----:B0-----:R-:W-:-:S08]  /*01e0*/  DFMA R10, -R6, R2, 1 ;  /* 0x3ff00000060a742b */ /* 0x001fd00000000102 */
[----:B------:R-:W-:-:S08]  /*01f0*/  DFMA R10, R10, R10, R10 ;  /* 0x0000000a0a0a722b */ /* 0x000fd0000000000a */
[----:B------:R-:W-:-:S08]  /*0200*/  DFMA R10, R2, R10, R2 ;  /* 0x0000000a020a722b */ /* 0x000fd00000000002 */
[----:B------:R-:W-:-:S08]  /*0210*/  DFMA R2, -R6, R10, 1 ;  /* 0x3ff000000602742b */ /* 0x000fd0000000010a */
[----:B------:R-:W-:-:S08]  /*0220*/  DFMA R2, R10, R2, R10 ;  /* 0x000000020a02722b */ /* 0x000fd0000000000a */
[----:B------:R-:W-:-:S08]  /*0230*/  DMUL R10, R8, R2 ;  /* 0x00000002080a7228 */ /* 0x000fd00000000000 */
[----:B------:R-:W-:-:S08]  /*0240*/  DFMA R12, -R6, R10, R8 ;  /* 0x0000000a060c722b */ /* 0x000fd00000000108 */
[----:B------:R-:W-:-:S10]  /*0250*/  DFMA R2, R2, R12, R10 ;  /* 0x0000000c0202722b */ /* 0x000fd4000000000a */
[----:B------:R-:W-:-:S05]  /*0260*/  FFMA R0, RZ, R7, R3 ;  /* 0x00000007ff007223 */ /* 0x000fca0000000003 */
[----:B------:R-:W-:-:S13]  /*0270*/  FSETP.GT.AND P0, PT, |R0|, 1.469367938527859385e-39, PT ;  /* 0x001000000000780b */ /* 0x000fda0003f04200 */
[----:B------:R-:W-:Y:S05]  /*0280*/  @P0 BRA P1, `(.L_x_4) ;  /* 0x0000000000100947 */ /* 0x000fea0000800000 */
[----:B------:R-:W-:-:S07]  /*0290*/  MOV R0, 0x2b0 ;  /* 0x000002b000007802 */ /* 0x000fce0000000f00 */
[----:B------:R-:W-:Y:S05]  /*02a0*/  CALL.REL.NOINC `($__internal_0_$__cuda_sm20_div_rn_f64_full) ;  /* 0x0000000000147944 */ /* 0x000fea0003c00000 */
[----:B------:R-:W-:Y:S02]  /*02b0*/  IMAD.MOV.U32 R2, RZ, RZ, R12 ;  /* 0x000000ffff027224 */ /* 0x000fe400078e000c */
[----:B------:R-:W-:-:S07]  /*02c0*/  IMAD.MOV.U32 R3, RZ, RZ, R13 ;  /* 0x000000ffff037224 */ /* 0x000fce00078e000d */
.L_x_4:
[----:B------:R-:W-:Y:S05]  /*02d0*/  BSYNC.RECONVERGENT B0 ;  /* 0x0000000000007941 */ /* 0x000fea0003800200 */
.L_x_3:
[----:B------:R-:W-:Y:S01]  /*02e0*/  STG.E.64 desc[UR4][R4.64], R2 ;  /* 0x0000000204007986 */ /* 0x000fe2000c101b04 */
[----:B------:R-:W-:Y:S05]  /*02f0*/  EXIT ;  /* 0x000000000000794d */ /* 0x000fea0003800000 */
        .weak           $__internal_0_$__cuda_sm20_div_rn_f64_full
        .type           $__internal_0_$__cuda_sm20_div_rn_f64_full,@function
        .size           $__internal_0_$__cuda_sm20_div_rn_f64_full,($__internal_1_$__cuda_sm20_sqrt_rn_f32_slowpath - $__internal_0_$__cuda_sm20_div_rn_f64_full)
$__internal_0_$__cuda_sm20_div_rn_f64_full:
[C---:B------:R-:W-:Y:S01]  /*0300*/  FSETP.GEU.AND P0, PT, |R7|.reuse, 1.469367938527859385e-39, PT ;  /* 0x001000000700780b */ /* 0x040fe20003f0e200 */
[----:B------:R-:W-:Y:S01]  /*0310*/  IMAD.MOV.U32 R16, RZ, RZ, 0x1 ;  /* 0x00000001ff107424 */ /* 0x000fe200078e00ff */
[----:B------:R-:W-:Y:S01]  /*0320*/  LOP3.LUT R2, R7, 0x800fffff, RZ, 0xc0, !PT ;  /* 0x800fffff07027812 */ /* 0x000fe200078ec0ff */
[----:B------:R-:W-:Y:S01]  /*0330*/  BSSY.RECONVERGENT B1, `(.L_x_5) ;  /* 0x0000055000017945 */ /* 0x000fe20003800200 */
[C---:B------:R-:W-:Y:S02]  /*0340*/  FSETP.GEU.AND P2, PT, |R9|.reuse, 1.469367938527859385e-39, PT ;  /* 0x001000000900780b */ /* 0x040fe40003f4e200 */
[----:B------:R-:W-:Y:S01]  /*0350*/  LOP3.LUT R3, R2, 0x3ff00000, RZ, 0xfc, !PT ;  /* 0x3ff0000002037812 */ /* 0x000fe200078efcff */
[----:B------:R-:W-:Y:S01]  /*0360*/  IMAD.MOV.U32 R2, RZ, RZ, R6 ;  /* 0x000000ffff027224 */ /* 0x000fe200078e0006 */
[----:B------:R-:W-:Y:S02]  /*0370*/  LOP3.LUT R12, R9, 0x7ff00000, RZ, 0xc0, !PT ;  /* 0x7ff00000090c7812 */ /* 0x000fe400078ec0ff */
[----:B------:R-:W-:-:S03]  /*0380*/  LOP3.LUT R15, R7, 0x7ff00000, RZ, 0xc0, !PT ;  /* 0x7ff00000070f7812 */ /* 0x000fc600078ec0ff */
[----:B------:R-:W-:Y:S01]  /*0390*/  @!P0 DMUL R2, R6, 8.98846567431157953865e+307 ;  /* 0x7fe0000006028828 */ /* 0x000fe20000000000 */
[----:B------:R-:W-:-:S03]  /*03a0*/  ISETP.GE.U32.AND P1, PT, R12, R15, PT ;  /* 0x0000000f0c00720c */ /* 0x000fc60003f26070 */
[----:B------:R-:W-:Y:S01]  /*03b0*/  @!P2 LOP3.LUT R13, R7, 0x7ff00000, RZ, 0xc0, !PT ;  /* 0x7ff00000070da812 */ /* 0x000fe200078ec0ff */
[----:B------:R-:W-:Y:S01]  /*03c0*/  @!P2 IMAD.MOV.U32 R18, RZ, RZ, RZ ;  /* 0x000000ffff12a224 */ /* 0x000fe200078e00ff */
[----:B------:R-:W0:Y:S02]  /*03d0*/  MUFU.RCP64H R17, R3 ;  /* 0x0000000300117308 */ /* 0x000e240000001800 */
[----:B------:R-:W-:Y:S01]  /*03e0*/  @!P2 ISETP.GE.U32.AND P3, PT, R12, R13, PT ;  /* 0x0000000d0c00a20c */ /* 0x000fe20003f66070 */
[----:B------:R-:W-:-:S05]  /*03f0*/  IMAD.MOV.U32 R13, RZ, RZ, 0x1ca00000 ;  /* 0x1ca00000ff0d7424 */ /* 0x000fca00078e00ff */
[----:B------:R-:W-:-:S04]  /*0400*/  @!P2 SEL R19, R13, 0x63400000, !P3 ;  /* 0x634000000d13a807 */ /* 0x000fc80005800000 */
[----:B------:R-:W-:-:S04]  /*0410*/  @!P2 LOP3.LUT R19, R19, 0x80000000, R9, 0xf8, !PT ;  /* 0x800000001313a812 */ /* 0x000fc800078ef809 */
[----:B------:R-:W-:Y:S01]  /*0420*/  @!P2 LOP3.LUT R19, R19, 0x100000, RZ, 0xfc, !PT ;  /* 0x001000001313a812 */ /* 0x000fe200078efcff */
[----:B0-----:R-:W-:-:S08]  /*0430*/  DFMA R10, R16, -R2, 1 ;  /* 0x3ff00000100a742b */ /* 0x001fd00000000802 */
[----:B------:R-:W-:-:S08]  /*0440*/  DFMA R10, R10, R10, R10 ;  /* 0x0000000a0a0a722b */ /* 0x000fd0000000000a */
[----:B------:R-:W-:Y:S01]  /*0450*/  DFMA R16, R16, R10, R16 ;  /* 0x0000000a1010722b */ /* 0x000fe20000000010 */
[----:B------:R-:W-:Y:S01]  /*0460*/  SEL R11, R13, 0x63400000, !P1 ;  /* 0x634000000d0b7807 */ /* 0x000fe20004800000 */
[----:B------:R-:W-:-:S03]  /*0470*/  IMAD.MOV.U32 R10, RZ, RZ, R8 ;  /* 0x000000ffff0a7224 */ /* 0x000fc600078e0008 */
[----:B------:R-:W-:-:S03]  /*0480*/  LOP3.LUT R11, R11, 0x800fffff, R9, 0xf8, !PT ;  /* 0x800fffff0b0b7812 */ /* 0x000fc600078ef809 */
[----:B------:R-:W-:-:S03]  /*0490*/  DFMA R20, R16, -R2, 1 ;  /* 0x3ff000001014742b */ /* 0x000fc60000000802 */
[----:B------:R-:W-:-:S05]  /*04a0*/  @!P2 DFMA R10, R10, 2, -R18 ;  /* 0x400000000a0aa82b */ /* 0x000fca0000000812 */
[----:B------:R-:W-:Y:S01]  /*04b0*/  DFMA R16, R16, R20, R16 ;  /* 0x000000141010722b */ /* 0x000fe20000000010 */
[----:B------:R-:W-:Y:S02]  /*04c0*/  IMAD.MOV.U32 R21, RZ, RZ, R12 ;  /* 0x000000ffff157224 */ /* 0x000fe400078e000c */
[----:B------:R-:W-:Y:S01]  /*04d0*/  IMAD.MOV.U32 R20, RZ, RZ, R15 ;  /* 0x000000ffff147224 */ /* 0x000fe200078e000f */
[----:B------:R-:W-:Y:S02]  /*04e0*/  @!P0 LOP3.LUT R20, R3, 0x7ff00000, RZ, 0xc0, !PT ;  /* 0x7ff0000003148812 */ /* 0x000fe400078ec0ff */
[----:B------:R-:W-:Y:S02]  /*04f0*/  @!P2 LOP3.LUT R21, R11, 0x7ff00000, RZ, 0xc0, !PT ;  /* 0x7ff000000b15a812 */ /* 0x000fe400078ec0ff */
[----:B------:R-:W-:Y:S01]  /*0500*/  DMUL R18, R16, R10 ;  /* 0x0000000a10127228 */ /* 0x000fe20000000000 */
[----:B------:R-:W-:Y:S02]  /*0510*/  VIADD R23, R20, 0xffffffff ;  /* 0xffffffff14177836 */ /* 0x000fe40000000000 */
[----:B------:R-:W-:-:S05]  /*0520*/  VIADD R22, R21, 0xffffffff ;  /* 0xffffffff15167836 */ /* 0x000fca0000000000 */
[----:B------:R-:W-:Y:S01]  /*0530*/  DFMA R14, R18, -R2, R10 ;  /* 0x80000002120e722b */ /* 0x000fe2000000000a */
[----:B------:R-:W-:-:S04]  /*0540*/  ISETP.GT.U32.AND P0, PT, R22, 0x7feffffe, PT ;  /* 0x7feffffe1600780c */ /* 0x000fc80003f04070 */
[----:B------:R-:W-:-:S03]  /*0550*/  ISETP.GT.U32.OR P0, PT, R23, 0x7feffffe, P0 ;  /* 0x7feffffe1700780c */ /* 0x000fc60000704470 */
[----:B------:R-:W-:-:S10]  /*0560*/  DFMA R14, R16, R14, R18 ;  /* 0x0000000e100e722b */ /* 0x000fd40000000012 */
[----:B------:R-:W-:Y:S05]  /*0570*/  @P0 BRA `(.L_x_6) ;  /* 0x00000000006c0947 */ /* 0x000fea0003800000 */
[----:B------:R-:W-:-:S04]  /*0580*/  LOP3.LUT R9, R7, 0x7ff00000, RZ, 0xc0, !PT ;  /* 0x7ff0000007097812 */ /* 0x000fc800078ec0ff */
[CC--:B------:R-:W-:Y:S02]  /*0590*/  VIADDMNMX R8, R12.reuse, -R9.reuse, 0xb9600000, !PT ;  /* 0xb96000000c087446 */ /* 0x0c0fe40007800909 */
[----:B------:R-:W-:Y:S02]  /*05a0*/  ISETP.GE.U32.AND P0, PT, R12, R9, PT ;  /* 0x000000090c00720c */ /* 0x000fe40003f06070 */
[----:B------:R-:W-:Y:S02]  /*05b0*/  VIMNMX R8, PT, PT, R8, 0x46a00000, PT ;  /* 0x46a0000008087848 */ /* 0x000fe40003fe0100 */
[----:B------:R-:W-:-:S05]  /*05c0*/  SEL R13, R13, 0x63400000, !P0 ;  /* 0x634000000d0d7807 */ /* 0x000fca0004000000 */
[----:B------:R-:W-:Y:S02]  /*05d0*/  IMAD.IADD R16, R8, 0x1, -R13 ;  /* 0x0000000108107824 */ /* 0x000fe400078e0a0d */
[----:B------:R-:W-:Y:S02]  /*05e0*/  IMAD.MOV.U32 R8, RZ, RZ, RZ ;  /* 0x000000ffff087224 */ /* 0x000fe400078e00ff */
[----:B------:R-:W-:-:S06]  /*05f0*/  VIADD R9, R16, 0x7fe00000 ;  /* 0x7fe0000010097836 */ /* 0x000fcc0000000000 */
[----:B------:R-:W-:-:S10]  /*0600*/  DMUL R12, R14, R8 ;  /* 0x000000080e0c7228 */ /* 0x000fd40000000000 */
[----:B------:R-:W-:-:S13]  /*0610*/  FSETP.GTU.AND P0, PT, |R13|, 1.469367938527859385e-39, PT ;  /* 0x001000000d00780b */ /* 0x000fda0003f0c200 */
[----:B------:R-:W-:Y:S05]  /*0620*/  @P0 BRA `(.L_x_7) ;  /* 0x0000000000940947 */ /* 0x000fea0003800000 */
[----:B------:R-:W-:Y:S01]  /*0630*/  DFMA R2, R14, -R2, R10 ;  /* 0x800000020e02722b */ /* 0x000fe2000000000a */
[----:B------:R-:W-:-:S09]  /*0640*/  IMAD.MOV.U32 R8, RZ, RZ, RZ ;  /* 0x000000ffff087224 */ /* 0x000fd200078e00ff */
[C---:B------:R-:W-:Y:S02]  /*0650*/  FSETP.NEU.AND P0, PT, R3.reuse, RZ, PT ;  /* 0x000000ff0300720b */ /* 0x040fe40003f0d000 */
[----:B------:R-:W-:-:S04]  /*0660*/  LOP3.LUT R7, R3, 0x80000000, R7, 0x48, !PT ;  /* 0x8000000003077812 */ /* 0x000fc800078e4807 */
[----:B------:R-:W-:-:S07]  /*0670*/  LOP3.LUT R9, R7, R9, RZ, 0xfc, !PT ;  /* 0x0000000907097212 */ /* 0x000fce00078efcff */
[----:B------:R-:W-:Y:S05]  /*0680*/  @!P0 BRA `(.L_x_7) ;  /* 0x00000000007c8947 */ /* 0x000fea0003800000 */
[----:B------:R-:W-:Y:S01]  /*0690*/  IMAD.MOV R3, RZ, RZ, -R16 ;  /* 0x000000ffff037224 */ /* 0x000fe200078e0a10 */
[----:B------:R-:W-:Y:S01]  /*06a0*/  DMUL.RP R8, R14, R8 ;  /* 0x000000080e087228 */ /* 0x000fe20000008000 */
[----:B------:R-:W-:-:S06]  /*06b0*/  IMAD.MOV.U32 R2, RZ, RZ, RZ ;  /* 0x000000ffff027224 */ /* 0x000fcc00078e00ff */
[----:B------:R-:W-:-:S03]  /*06c0*/  DFMA R2, R12, -R2, R14 ;  /* 0x800000020c02722b */ /* 0x000fc6000000000e */
[----:B------:R-:W-:-:S03]  /*06d0*/  LOP3.LUT R7, R9, R7, RZ, 0x3c, !PT ;  /* 0x0000000709077212 */ /* 0x000fc600078e3cff */
[----:B------:R-:W-:-:S04]  /*06e0*/  IADD3 R2, PT, PT, -R16, -0x43300000, RZ ;  /* 0xbcd0000010027810 */ /* 0x000fc80007ffe1ff */
[----:B------:R-:W-:-:S04]  /*06f0*/  FSETP.NEU.AND P0, PT, |R3|, R2, PT ;  /* 0x000000020300720b */ /* 0x000fc80003f0d200 */
[----:B------:R-:W-:Y:S02]  /*0700*/  FSEL R12, R8, R12, !P0 ;  /* 0x0000000c080c7208 */ /* 0x000fe40004000000 */
[----:B------:R-:W-:Y:S01]  /*0710*/  FSEL R13, R7, R13, !P0 ;  /* 0x0000000d070d7208 */ /* 0x000fe20004000000 */
[----:B------:R-:W-:Y:S06]  /*0720*/  BRA `(.L_x_7) ;  /* 0x0000000000547947 */ /* 0x000fec0003800000 */
.L_x_6:
[----:B------:R-:W-:-:S14]  /*0730*/  DSETP.NAN.AND P0, PT, R8, R8, PT ;  /* 0x000000080800722a */ /* 0x000fdc0003f08000 */
[----:B------:R-:W-:Y:S05]  /*0740*/  @P0 BRA `(.L_x_8) ;  /* 0x0000000000440947 */ /* 0x000fea0003800000 */
[----:B------:R-:W-:-:S14]  /*0750*/  DSETP.NAN.AND P0, PT, R6, R6, PT ;  /* 0x000000060600722a */ /* 0x000fdc0003f08000 */
[----:B------:R-:W-:Y:S05]  /*0760*/  @P0 BRA `(.L_x_9) ;  /* 0x0000000000300947 */ /* 0x000fea0003800000 */
[----:B------:R-:W-:Y:S01]  /*0770*/  ISETP.NE.AND P0, PT, R21, R20, PT ;  /* 0x000000141500720c */ /* 0x000fe20003f05270 */
[----:B------:R-:W-:Y:S02]  /*0780*/  IMAD.MOV.U32 R12, RZ, RZ, 0x0 ;  /* 0x00000000ff0c7424 */ /* 0x000fe400078e00ff */
[----:B------:R-:W-:-:S10]  /*0790*/  IMAD.MOV.U32 R13, RZ, RZ, -0x80000 ;  /* 0xfff80000ff0d7424 */ /* 0x000fd400078e00ff */
[----:B------:R-:W-:Y:S05]  /*07a0*/  @!P0 BRA `(.L_x_7) ;  /* 0x0000000000348947 */ /* 0x000fea0003800000 */
[----:B------:R-:W-:Y:S02]  /*07b0*/  ISETP.NE.AND P0, PT, R21, 0x7ff00000, PT ;  /* 0x7ff000001500780c */ /* 0x000fe40003f05270 */
[----:B------:R-:W-:Y:S02]  /*07c0*/  LOP3.LUT R13, R9, 0x80000000, R7, 0x48, !PT ;  /* 0x80000000090d7812 */ /* 0x000fe400078e4807 */
[----:B------:R-:W-:-:S13]  /*07d0*/  ISETP.EQ.OR P0, PT, R20, RZ, !P0 ;  /* 0x000000ff1400720c */ /* 0x000fda0004702670 */
[----:B------:R-:W-:Y:S01]  /*07e0*/  @P0 LOP3.LUT R2, R13, 0x7ff00000, RZ, 0xfc, !PT ;  /* 0x7ff000000d020812 */ /* 0x000fe200078efcff */
[----:B------:R-:W-:Y:S02]  /*07f0*/  @!P0 IMAD.MOV.U32 R12, RZ, RZ, RZ ;  /* 0x000000ffff0c8224 */ /* 0x000fe400078e00ff */
[----:B------:R-:W-:Y:S02]  /*0800*/  @P0 IMAD.MOV.U32 R12, RZ, RZ, RZ ;  /* 0x000000ffff0c0224 */ /* 0x000fe400078e00ff */
[----:B------:R-:W-:Y:S01]  /*0810*/  @P0 IMAD.MOV.U32 R13, RZ, RZ, R2 ;  /* 0x000000ffff0d0224 */ /* 0x000fe200078e0002 */
[----:B------:R-:W-:Y:S06]  /*0820*/  BRA `(.L_x_7) ;  /* 0x0000000000147947 */ /* 0x000fec0003800000 */
.L_x_9:
[----:B------:R-:W-:Y:S01]  /*0830*/  LOP3.LUT R13, R7, 0x80000, RZ, 0xfc, !PT ;  /* 0x00080000070d7812 */ /* 0x000fe200078efcff */
[----:B------:R-:W-:Y:S01]  /*0840*/  IMAD.MOV.U32 R12, RZ, RZ, R6 ;  /* 0x000000ffff0c7224 */ /* 0x000fe200078e0006 */
[----:B------:R-:W-:Y:S06]  /*0850*/  BRA `(.L_x_7) ;  /* 0x0000000000087947 */ /* 0x000fec0003800000 */
.L_x_8:
[----:B------:R-:W-:Y:S01]  /*0860*/  LOP3.LUT R13, R9, 0x80000, RZ, 0xfc, !PT ;  /* 0x00080000090d7812 */ /* 0x000fe200078efcff */
[----:B------:R-:W-:-:S07]  /*0870*/  IMAD.MOV.U32 R12, RZ, RZ, R8 ;  /* 0x000000ffff0c7224 */ /* 0x000fce00078e0008 */
.L_x_7:
[----:B------:R-:W-:Y:S05]  /*0880*/  BSYNC.RECONVERGENT B1 ;  /* 0x0000000000017941 */ /* 0x000fea0003800200 */
.L_x_5:
[----:B------:R-:W-:Y:S02]  /*0890*/  IMAD.MOV.U32 R2, RZ, RZ, R0 ;  /* 0x000000ffff027224 */ /* 0x000fe400078e0000 */
[----:B------:R-:W-:-:S04]  /*08a0*/  IMAD.MOV.U32 R3, RZ, RZ, 0x0 ;  /* 0x00000000ff037424 */ /* 0x000fc800078e00ff */
[----:B------:R-:W-:Y:S05]  /*08b0*/  RET.REL.NODEC R2 `(_Z12DivideByNormPdPfi) ;  /* 0xfffffff402d07950 */ /* 0x000fea0003c3ffff */
        .weak           $__internal_1_$__cuda_sm20_sqrt_rn_f32_slowpath
        .type           $__internal_1_$__cuda_sm20_sqrt_rn_f32_slowpath,@function
        .size           $__internal_1_$__cuda_sm20_sqrt_rn_f32_slowpath,(.L_x_47 - $__internal_1_$__cuda_sm20_sqrt_rn_f32_slowpath)
$__internal_1_$__cuda_sm20_sqrt_rn_f32_slowpath:
[----:B------:R-:W-:-:S13]  /*08c0*/  LOP3.LUT P0, RZ, R0, 0x7fffffff, RZ, 0xc0, !PT ;  /* 0x7fffffff00ff7812 */ /* 0x000fda000780c0ff */
[----:B------:R-:W-:Y:S01]  /*08d0*/  @!P0 IMAD.MOV.U32 R2, RZ, RZ, R0 ;  /* 0x000000ffff028224 */ /* 0x000fe200078e0000 */
[----:B------:R-:W-:Y:S06]  /*08e0*/  @!P0 BRA `(.L_x_10) ;  /* 0x0000000000448947 */ /* 0x000fec0003800000 */
[----:B------:R-:W-:-:S13]  /*08f0*/  FSETP.GEU.FTZ.AND P0, PT, R0, RZ, PT ;  /* 0x000000ff0000720b */ /* 0x000fda0003f1e000 */
[----:B------:R-:W-:Y:S01]  /*0900*/  @!P0 IMAD.MOV.U32 R2, RZ, RZ, 0x7fffffff ;  /* 0x7fffffffff028424 */ /* 0x000fe200078e00ff */
[----:B------:R-:W-:Y:S06]  /*0910*/  @!P0 BRA `(.L_x_10) ;  /* 0x0000000000388947 */ /* 0x000fec0003800000 */
[----:B------:R-:W-:-:S13]  /*0920*/  FSETP.GTU.FTZ.AND P0, PT, |R0|, +INF , PT ;  /* 0x7f8000000000780b */ /* 0x000fda0003f1c200 */
[----:B------:R-:W-:Y:S01]  /*0930*/  @P0 FADD.FTZ R2, R0, 1 ;  /* 0x3f80000000020421 */ /* 0x000fe20000010000 */
[----:B------:R-:W-:Y:S06]  /*0940*/  @P0 BRA `(.L_x_10) ;  /* 0x00000000002c0947 */ /* 0x000fec0003800000 */
[----:B------:R-:W-:-:S13]  /*0950*/  FSETP.NEU.FTZ.AND P0, PT, |R0|, +INF , PT ;  /* 0x7f8000000000780b */ /* 0x000fda0003f1d200 */
[----:B------:R-:W-:Y:S01]  /*0960*/  @!P0 IMAD.MOV.U32 R2, RZ, RZ, R0 ;  /* 0x000000ffff028224 */ /* 0x000fe200078e0000 */
[----:B------:R-:W-:Y:S06]  /*0970*/  @!P0 BRA `(.L_x_10) ;  /* 0x0000000000208947 */ /* 0x000fec0003800000 */
[----:B------:R-:W-:-:S04]  /*0980*/  FFMA R0, R0, 1.84467440737095516160e+19, RZ ;  /* 0x5f80000000007823 */ /* 0x000fc800000000ff */
[----:B------:R-:W0:Y:S02]  /*0990*/  MUFU.RSQ R3, R0 ;  /* 0x0000000000037308 */ /* 0x000e240000001400 */
[----:B0-----:R-:W-:Y:S01]  /*09a0*/  FMUL.FTZ R7, R0, R3 ;  /* 0x0000000300077220 */ /* 0x001fe20000410000 */
[----:B------:R-:W-:-:S03]  /*09b0*/  FMUL.FTZ R3, R3, 0.5 ;  /* 0x3f00000003037820 */ /* 0x000fc60000410000 */
[----:B------:R-:W-:-:S04]  /*09c0*/  FADD.FTZ R2, -R7, -RZ ;  /* 0x800000ff07027221 */ /* 0x000fc80000010100 */
[----:B------:R-:W-:-:S04]  /*09d0*/  FFMA R2, R7, R2, R0 ;  /* 0x0000000207027223 */ /* 0x000fc80000000000 */
[----:B------:R-:W-:-:S04]  /*09e0*/  FFMA R2, R2, R3, R7 ;  /* 0x0000000302027223 */ /* 0x000fc80000000007 */
[----:B------:R-:W-:-:S07]  /*09f0*/  FMUL.FTZ R2, R2, 2.3283064365386962891e-10 ;  /* 0x2f80000002027820 */ /* 0x000fce0000410000 */
.L_x_10:
[----:B------:R-:W-:Y:S02]  /*0a00*/  IMAD.MOV.U32 R6, RZ, RZ, R2 ;  /* 0x000000ffff067224 */ /* 0x000fe400078e0002 */
[----:B------:R-:W-:Y:S02]  /*0a10*/  IMAD.MOV.U32 R2, RZ, RZ, R10 ;  /* 0x000000ffff027224 */ /* 0x000fe400078e000a */
[----:B------:R-:W-:-:S04]  /*0a20*/  IMAD.MOV.U32 R3, RZ, RZ, 0x0 ;  /* 0x00000000ff037424 */ /* 0x000fc800078e00ff */
[----:B------:R-:W-:Y:S05]  /*0a30*/  RET.REL.NODEC R2 `(_Z12DivideByNormPdPfi) ;  /* 0xfffffff402707950 */ /* 0x000fea0003c3ffff */
.L_x_11:
        /* <DEDUP_REMOVED lines=12> */
.L_x_47:


//--------------------- .text._Z13CalculateNormPdPfi --------------------------
	.section	.text._Z13CalculateNormPdPfi,"ax",@progbits
	.align	128
        .global         _Z13CalculateNormPdPfi
        .type           _Z13CalculateNormPdPfi,@function
        .size           _Z13CalculateNormPdPfi,(.L_x_51 - _Z13CalculateNormPdPfi)
        .other          _Z13CalculateNormPdPfi,@"STO_CUDA_ENTRY STV_DEFAULT"
_Z13CalculateNormPdPfi:
.text._Z13CalculateNormPdPfi:
[----:B------:R-:W-:Y:S01]  /*0000*/  LDC R1, c[0x0][0x37c] ;  /* 0x0000df00ff017b82 */ /* 0x000fe20000000800 */
[----:B------:R-:W0:Y:S07]  /*0010*/  S2R R8, SR_TID.X ;  /* 0x0000000000087919 */ /* 0x000e2e0000002100 */
[----:B------:R-:W1:Y:S01]  /*0020*/  S2UR UR4, SR_CTAID.X ;  /* 0x00000000000479c3 */ /* 0x000e620000002500 */
[----:B------:R-:W2:Y:S01]  /*0030*/  LDCU UR5, c[0x0][0x390] ;  /* 0x00007200ff0577ac */ /* 0x000ea20008000800 */
[----:B------:R-:W3:Y:S01]  /*0040*/  LDCU.64 UR6, c[0x0][0x358] ;  /* 0x00006b00ff0677ac */ /* 0x000ee20008000a00 */
[----:B-1----:R-:W-:-:S06]  /*0050*/  USHF.L.U32 UR4, UR4, 0xa, URZ ;  /* 0x0000000a04047899 */ /* 0x002fcc00080006ff */
[----:B0-----:R-:W-:-:S04]  /*0060*/  LOP3.LUT R5, R8, UR4, RZ, 0xfc, !PT ;  /* 0x0000000408057c12 */ /* 0x001fc8000f8efcff */
[----:B--2---:R-:W-:-:S13]  /*0070*/  ISETP.GE.AND P1, PT, R5, UR5, PT ;  /* 0x0000000505007c0c */ /* 0x004fda000bf26270 */
[----:B------:R-:W0:Y:S02]  /*0080*/  @!P1 LDC.64 R2, c[0x0][0x380] ;  /* 0x0000e000ff029b82 */ /* 0x000e240000000a00 */
[----:B0-----:R-:W-:-:S06]  /*0090*/  @!P1 IMAD.WIDE R2, R5, 0x8, R2 ;  /* 0x0000000805029825 */ /* 0x001fcc00078e0202 */
[----:B---3--:R-:W2:Y:S01]  /*00a0*/  @!P1 LDG.E.64 R2, desc[UR6][R2.64] ;  /* 0x0000000602029981 */ /* 0x008ea2000c1e1b00 */
[----:B------:R-:W0:Y:S01]  /*00b0*/  S2UR UR5, SR_CgaCtaId ;  /* 0x00000000000579c3 */ /* 0x000e220000008800 */
[----:B------:R-:W-:Y:S01]  /*00c0*/  UMOV UR4, 0x400 ;  /* 0x0000040000047882 */ /* 0x000fe20000000000 */
[----:B------:R-:W1:Y:S01]  /*00d0*/  LDCU UR8, c[0x0][0x360] ;  /* 0x00006c00ff0877ac */ /* 0x000e620008000800 */
[----:B------:R-:W-:Y:S01]  /*00e0*/  ISETP.NE.AND P0, PT, R8, RZ, PT ;  /* 0x000000ff0800720c */ /* 0x000fe20003f05270 */
[----:B-1----:R-:W-:Y:S02]  /*00f0*/  UISETP.GE.U32.AND UP0, UPT, UR8, 0x2, UPT ;  /* 0x000000020800788c */ /* 0x002fe4000bf06070 */
[----:B0-----:R-:W-:-:S06]  /*0100*/  ULEA UR4, UR5, UR4, 0x18 ;  /* 0x0000000405047291 */ /* 0x001fcc000f8ec0ff */
[----:B------:R-:W-:Y:S01]  /*0110*/  LEA R7, R8, UR4, 0x3 ;  /* 0x0000000408077c11 */ /* 0x000fe2000f8e18ff */
[----:B--2---:R-:W-:-:S07]  /*0120*/  @!P1 DMUL R4, R2, R2 ;  /* 0x0000000202049228 */ /* 0x004fce0000000000 */
[----:B------:R0:W-:Y:S04]  /*0130*/  @!P1 STS.64 [R7], R4 ;  /* 0x0000000407009388 */ /* 0x0001e80000000a00 */
[----:B------:R0:W-:Y:S01]  /*0140*/  @P1 STS.64 [R7], RZ ;  /* 0x000000ff07001388 */ /* 0x0001e20000000a00 */
[----:B------:R-:W-:Y:S06]  /*0150*/  BAR.SYNC.DEFER_BLOCKING 0x0 ;  /* 0x0000000000007b1d */ /* 0x000fec0000010000 */
[----:B------:R-:W-:Y:S05]  /*0160*/  BRA.U !UP0, `(.L_x_12) ;  /* 0x0000000108307547 */ /* 0x000fea000b800000 */
[----:B------:R-:W-:-:S07]  /*0170*/  IMAD.U32 R0, RZ, RZ, UR8 ;  /* 0x00000008ff007e24 */ /* 0x000fce000f8e00ff */
.L_x_13:
[----:B------:R-:W-:-:S04]  /*0180*/  SHF.R.U32.HI R9, RZ, 0x1, R0 ;  /* 0x00000001ff097819 */ /* 0x000fc80000011600 */
[----:B------:R-:W-:-:S13]  /*0190*/  ISETP.GE.U32.AND P1, PT, R8, R9, PT ;  /* 0x000000090800720c */ /* 0x000fda0003f26070 */
[----:B------:R-:W-:Y:S01]  /*01a0*/  @!P1 IMAD R6, R9, 0x8, R7 ;  /* 0x0000000809069824 */ /* 0x000fe200078e0207 */
[----:B0-----:R-:W-:Y:S04]  /*01b0*/  @!P1 LDS.64 R4, [R7] ;  /* 0x0000000007049984 */ /* 0x001fe80000000a00 */
[----:B------:R-:W0:Y:S02]  /*01c0*/  @!P1 LDS.64 R2, [R6] ;  /* 0x0000000006029984 */ /* 0x000e240000000a00 */
[----:B0-----:R-:W-:-:S07]  /*01d0*/  @!P1 DADD R2, R2, R4 ;  /* 0x0000000002029229 */ /* 0x001fce0000000004 */
[----:B------:R1:W-:Y:S01]  /*01e0*/  @!P1 STS.64 [R7], R2 ;  /* 0x0000000207009388 */ /* 0x0003e20000000a00 */
[----:B------:R-:W-:Y:S01]  /*01f0*/  BAR.SYNC.DEFER_BLOCKING 0x0 ;  /* 0x0000000000007b1d */ /* 0x000fe20000010000 */
[----:B------:R-:W-:Y:S01]  /*0200*/  ISETP.GT.U32.AND P1, PT, R0, 0x3, PT ;  /* 0x000000030000780c */ /* 0x000fe20003f24070 */
[----:B------:R-:W-:-:S12]  /*0210*/  IMAD.MOV.U32 R0, RZ, RZ, R9 ;  /* 0x000000ffff007224 */ /* 0x000fd800078e0009 */
[----:B-1----:R-:W-:Y:S05]  /*0220*/  @P1 BRA `(.L_x_13) ;  /* 0xfffffffc00d41947 */ /* 0x002fea000383ffff */
.L_x_12:
[----:B------:R-:W-:Y:S05]  /*0230*/  @P0 EXIT ;  /* 0x000000000000094d */ /* 0x000fea0003800000 */
[----:B------:R-:W1:Y:S01]  /*0240*/  S2UR UR5, SR_CgaCtaId ;  /* 0x00000000000579c3 */ /* 0x000e620000008800 */
[----:B------:R-:W-:-:S07]  /*0250*/  UMOV UR4, 0x400 ;  /* 0x0000040000047882 */ /* 0x000fce0000000000 */
[----:B0-----:R-:W0:Y:S01]  /*0260*/  LDC.64 R4, c[0x0][0x388] ;  /* 0x0000e200ff047b82 */ /* 0x001e220000000a00 */
[----:B-1----:R-:W-:-:S09]  /*0270*/  ULEA UR4, UR5, UR4, 0x18 ;  /* 0x0000000405047291 */ /* 0x002fd2000f8ec0ff */
[----:B------:R-:W1:Y:S02]  /*0280*/  LDS.64 R2, [UR4] ;  /* 0x00000004ff027984 */ /* 0x000e640008000a00 */
[----:B-1----:R-:W0:Y:S02]  /*0290*/  F2F.F32.F64 R3, R2 ;  /* 0x0000000200037310 */ /* 0x002e240000301000 */
[----:B0-----:R-:W-:Y:S01]  /*02a0*/  REDG.E.ADD.F32.FTZ.RN.STRONG.GPU desc[UR6][R4.64], R3 ;  /* 0x00000003040079a6 */ /* 0x001fe2000c12f306 */
[----:B------:R-:W-:Y:S05]  /*02b0*/  EXIT ;  /* 0x000000000000794d */ /* 0x000fea0003800000 */
.L_x_14:
        /* <DEDUP_REMOVED lines=12> */
.L_x_51:


//--------------------- .text._Z15MatrixVecSecondPdS_S_S_S_ii --------------------------
	.section	.text._Z15MatrixVecSecondPdS_S_S_S_ii,"ax",@progbits
	.align	128
        .global         _Z15MatrixVecSecondPdS_S_S_S_ii
        .type           _Z15MatrixVecSecondPdS_S_S_S_ii,@function
        .size           _Z15MatrixVecSecondPdS_S_S_S_ii,(.L_x_52 - _Z15MatrixVecSecondPdS_S_S_S_ii)
        .other          _Z15MatrixVecSecondPdS_S_S_S_ii,@"STO_CUDA_ENTRY STV_DEFAULT"
_Z15MatrixVecSecondPdS_S_S_S_ii:
.text._Z15MatrixVecSecondPdS_S_S_S_ii:
[----:B------:R-:W-:Y:S01]  /*0000*/  LDC R1, c[0x0][0x37c] ;  /* 0x0000df00ff017b82 */ /* 0x000fe20000000800 */
[----:B------:R-:W0:Y:S07]  /*0010*/  S2R R3, SR_TID.X ;  /* 0x0000000000037919 */ /* 0x000e2e0000002100 */
[----:B------:R-:W1:Y:S08]  /*0020*/  S2UR UR4, SR_CTAID.X ;  /* 0x00000000000479c3 */ /* 0x000e700000002500 */
[----:B------:R-:W2:Y:S01]  /*0030*/  LDC R0, c[0x0][0x3ac] ;  /* 0x0000eb00ff007b82 */ /* 0x000ea20000000800 */
[----:B-1----:R-:W-:-:S06]  /*0040*/  USHF.L.U32 UR4, UR4, 0xa, URZ ;  /* 0x0000000a04047899 */ /* 0x002fcc00080006ff */
[----:B0-----:R-:W-:-:S04]  /*0050*/  LOP3.LUT R3, R3, UR4, RZ, 0xfc, !PT ;  /* 0x0000000403037c12 */ /* 0x001fc8000f8efcff */
[----:B--2---:R-:W-:-:S13]  /*0060*/  ISETP.GE.AND P0, PT, R3, R0, PT ;  /* 0x000000000300720c */ /* 0x004fda0003f06270 */
[----:B------:R-:W-:Y:S05]  /*0070*/  @P0 EXIT ;  /* 0x000000000000094d */ /* 0x000fea0003800000 */
[----:B------:R-:W0:Y:S01]  /*0080*/  LDC R2, c[0x0][0x3a8] ;  /* 0x0000ea00ff027b82 */ /* 0x000e220000000800 */
[----:B------:R-:W1:Y:S01]  /*0090*/  LDCU.64 UR8, c[0x0][0x358] ;  /* 0x00006b00ff0877ac */ /* 0x000e620008000a00 */
[----:B------:R-:W-:Y:S02]  /*00a0*/  CS2R R26, SRZ ;  /* 0x00000000001a7805 */ /* 0x000fe4000001ff00 */
[----:B0-----:R-:W-:-:S13]  /*00b0*/  ISETP.GE.AND P0, PT, R2, 0x1, PT ;  /* 0x000000010200780c */ /* 0x001fda0003f06270 */
[----:B-1----:R-:W-:Y:S05]  /*00c0*/  @!P0 BRA `(.L_x_15) ;  /* 0x0000000800588947 */ /* 0x002fea0003800000 */
[C---:B------:R-:W-:Y:S01]  /*00d0*/  ISETP.GE.U32.AND P1, PT, R2.reuse, 0x8, PT ;  /* 0x000000080200780c */ /* 0x040fe20003f26070 */
[----:B------:R-:W-:Y:S01]  /*00e0*/  HFMA2 R5, -RZ, RZ, 0, 0 ;  /* 0x00000000ff057431 */ /* 0x000fe200000001ff */
[----:B------:R-:W-:Y:S02]  /*00f0*/  LOP3.LUT R4, R2, 0x7, RZ, 0xc0, !PT ;  /* 0x0000000702047812 */ /* 0x000fe400078ec0ff */
[----:B------:R-:W-:Y:S02]  /*0100*/  CS2R R26, SRZ ;  /* 0x00000000001a7805 */ /* 0x000fe4000001ff00 */
[----:B------:R-:W-:-:S07]  /*0110*/  ISETP.NE.AND P0, PT, R4, RZ, PT ;  /* 0x000000ff0400720c */ /* 0x000fce0003f05270 */
[----:B------:R-:W-:Y:S06]  /*0120*/  @!P1 BRA `(.L_x_16) ;  /* 0x0000000400249947 */ /* 0x000fec0003800000 */
[----:B------:R-:W0:Y:S01]  /*0130*/  LDCU.64 UR6, c[0x0][0x3a0] ;  /* 0x00007400ff0677ac */ /* 0x000e220008000a00 */
[----:B------:R-:W-:Y:S02]  /*0140*/  LOP3.LUT R5, R2, 0x7ffffff8, RZ, 0xc0, !PT ;  /* 0x7ffffff802057812 */ /* 0x000fe400078ec0ff */
[----:B------:R-:W-:Y:S02]  /*0150*/  CS2R R26, SRZ ;  /* 0x00000000001a7805 */ /* 0x000fe4000001ff00 */
[----:B------:R-:W-:Y:S01]  /*0160*/  MOV R25, R3 ;  /* 0x0000000300197202 */ /* 0x000fe20000000f00 */
[----:B------:R-:W1:Y:S01]  /*0170*/  LDCU.64 UR4, c[0x0][0x390] ;  /* 0x00007200ff0477ac */ /* 0x000e620008000a00 */
[----:B------:R-:W-:Y:S01]  /*0180*/  IMAD.MOV R24, RZ, RZ, -R5 ;  /* 0x000000ffff187224 */ /* 0x000fe200078e0a05 */
[----:B0-----:R-:W-:Y:S02]  /*0190*/  UIADD3 UR6, UP0, UPT, UR6, 0x20, URZ ;  /* 0x0000002006067890 */ /* 0x001fe4000ff1e0ff */
[----:B-1----:R-:W-:-:S02]  /*01a0*/  UIADD3 UR4, UP1, UPT, UR4, 0x20, URZ ;  /* 0x0000002004047890 */ /* 0x002fc4000ff3e0ff */
[----:B------:R-:W-:Y:S02]  /*01b0*/  UIADD3.X UR7, UPT, UPT, URZ, UR7, URZ, UP0, !UPT ;  /* 0x00000007ff077290 */ /* 0x000fe400087fe4ff */
[----:B------:R-:W-:Y:S01]  /*01c0*/  MOV R6, UR6 ;  /* 0x0000000600067c02 */ /* 0x000fe20008000f00 */
[----:B------:R-:W-:Y:S01]  /*01d0*/  UIADD3.X UR5, UPT, UPT, URZ, UR5, URZ, UP1, !UPT ;  /* 0x00000005ff057290 */ /* 0x000fe20008ffe4ff */
[----:B------:R-:W-:Y:S02]  /*01e0*/  MOV R16, UR4 ;  /* 0x0000000400107c02 */ /* 0x000fe40008000f00 */
[----:B------:R-:W-:-:S03]  /*01f0*/  IMAD.U32 R7, RZ, RZ, UR7 ;  /* 0x00000007ff077e24 */ /* 0x000fc6000f8e00ff */
[----:B------:R-:W-:-:S07]  /*0200*/  MOV R17, UR5 ;  /* 0x0000000500117c02 */ /* 0x000fce0008000f00 */
.L_x_17:
[----:B------:R-:W0:Y:S01]  /*0210*/  LDC.64 R20, c[0x0][0x380] ;  /* 0x0000e000ff147b82 */ /* 0x000e220000000a00 */
[----:B------:R-:W2:Y:S01]  /*0220*/  LDG.E.64 R12, desc[UR8][R6.64+-0x20] ;  /* 0xffffe008060c7981 */ /* 0x000ea2000c1e1b00 */
[----:B------:R-:W-:Y:S01]  /*0230*/  MOV R8, R16 ;  /* 0x0000001000087202 */ /* 0x000fe20000000f00 */
[----:B------:R-:W-:Y:S02]  /*0240*/  IMAD.MOV.U32 R9, RZ, RZ, R17 ;  /* 0x000000ffff097224 */ /* 0x000fe400078e0011 */
[----:B------:R-:W3:Y:S04]  /*0250*/  LDG.E.64 R10, desc[UR8][R6.64+-0x18] ;  /* 0xffffe808060a7981 */ /* 0x000ee8000c1e1b00 */
[----:B------:R-:W4:Y:S01]  /*0260*/  LDG.E.64 R18, desc[UR8][R8.64+-0x20] ;  /* 0xffffe00808127981 */ /* 0x000f22000c1e1b00 */
[----:B0-----:R-:W-:-:S05]  /*0270*/  IMAD.WIDE R20, R25, 0x8, R20 ;  /* 0x0000000819147825 */ /* 0x001fca00078e0214 */
[----:B------:R-:W2:Y:S01]  /*0280*/  LDG.E.64 R14, desc[UR8][R20.64] ;  /* 0x00000008140e7981 */ /* 0x000ea2000c1e1b00 */
[----:B------:R-:W-:-:S05]  /*0290*/  IMAD.WIDE R28, R0, 0x8, R20 ;  /* 0x00000008001c7825 */ /* 0x000fca00078e0214 */
[----:B------:R-:W3:Y:S01]  /*02a0*/  LDG.E.64 R16, desc[UR8][R28.64] ;  /* 0x000000081c107981 */ /* 0x000ee2000c1e1b00 */
[----:B------:R-:W-:-:S05]  /*02b0*/  IMAD.WIDE R22, R0, 0x8, R28 ;  /* 0x0000000800167825 */ /* 0x000fca00078e021c */
[----:B------:R-:W5:Y:S01]  /*02c0*/  LDG.E.64 R20, desc[UR8][R22.64] ;  /* 0x0000000816147981 */ /* 0x000f62000c1e1b00 */
[----:B--2---:R-:W-:-:S03]  /*02d0*/  DADD R12, R14, -R12 ;  /* 0x000000000e0c7229 */ /* 0x004fc6000000080c */
[----:B------:R-:W2:Y:S05]  /*02e0*/  LDG.E.64 R14, desc[UR8][R8.64+-0x18] ;  /* 0xffffe808080e7981 */ /* 0x000eaa000c1e1b00 */
[----:B----4-:R-:W-:Y:S02]  /*02f0*/  DFMA R18, R12, R18, R26 ;  /* 0x000000120c12722b */ /* 0x010fe4000000001a */
[----:B------:R-:W5:Y:S01]  /*0300*/  LDG.E.64 R12, desc[UR8][R6.64+-0x10] ;  /* 0xfffff008060c7981 */ /* 0x000f62000c1e1b00 */
[----:B---3--:R-:W-:-:S03]  /*0310*/  DADD R10, R16, -R10 ;  /* 0x00000000100a7229 */ /* 0x008fc6000000080a */
[----:B------:R-:W3:Y:S01]  /*0320*/  LDG.E.64 R16, desc[UR8][R8.64+-0x10] ;  /* 0xfffff00808107981 */ /* 0x000ee2000c1e1b00 */
[----:B------:R-:W-:-:S04]  /*0330*/  IMAD.WIDE R26, R0, 0x8, R22 ;  /* 0x00000008001a7825 */ /* 0x000fc800078e0216 */
[----:B------:R-:W-:Y:S01]  /*0340*/  IMAD.WIDE R28, R0, 0x8, R26 ;  /* 0x00000008001c7825 */ /* 0x000fe200078e021a */
[----:B--2---:R-:W-:Y:S01]  /*0350*/  DFMA R14, R10, R14, R18 ;  /* 0x0000000e0a0e722b */ /* 0x004fe20000000012 */
[----:B------:R-:W2:Y:S04]  /*0360*/  LDG.E.64 R10, desc[UR8][R6.64+-0x8] ;  /* 0xfffff808060a7981 */ /* 0x000ea8000c1e1b00 */
[----:B------:R-:W2:Y:S01]  /*0370*/  LDG.E.64 R18, desc[UR8][R26.64] ;  /* 0x000000081a127981 */ /* 0x000ea2000c1e1b00 */
[----:B-----5:R-:W-:-:S03]  /*0380*/  DADD R12, R20, -R12 ;  /* 0x00000000140c7229 */ /* 0x020fc6000000080c */
[----:B------:R-:W4:Y:S05]  /*0390*/  LDG.E.64 R20, desc[UR8][R8.64+-0x8] ;  /* 0xfffff80808147981 */ /* 0x000f2a000c1e1b00 */
[----:B---3--:R-:W-:Y:S02]  /*03a0*/  DFMA R16, R12, R16, R14 ;  /* 0x000000100c10722b */ /* 0x008fe4000000000e */
[----:B------:R-:W3:Y:S04]  /*03b0*/  LDG.E.64 R12, desc[UR8][R6.64] ;  /* 0x00000008060c7981 */ /* 0x000ee8000c1e1b00 */
[----:B------:R-:W3:Y:S01]  /*03c0*/  LDG.E.64 R14, desc[UR8][R28.64] ;  /* 0x000000081c0e7981 */ /* 0x000ee2000c1e1b00 */
[----:B------:R-:W-:Y:S01]  /*03d0*/  IMAD.WIDE R22, R0, 0x8, R28 ;  /* 0x0000000800167825 */ /* 0x000fe200078e021c */
[----:B--2---:R-:W-:-:S02]  /*03e0*/  DADD R10, R18, -R10 ;  /* 0x00000000120a7229 */ /* 0x004fc4000000080a */
[----:B------:R-:W2:Y:S06]  /*03f0*/  LDG.E.64 R18, desc[UR8][R8.64] ;  /* 0x0000000808127981 */ /* 0x000eac000c1e1b00 */
[----:B----4-:R-:W-:Y:S01]  /*0400*/  DFMA R20, R10, R20, R16 ;  /* 0x000000140a14722b */ /* 0x010fe20000000010 */
[----:B------:R-:W4:Y:S04]  /*0410*/  LDG.E.64 R16, desc[UR8][R6.64+0x8] ;  /* 0x0000080806107981 */ /* 0x000f28000c1e1b00 */
[----:B------:R-:W4:Y:S01]  /*0420*/  LDG.E.64 R10, desc[UR8][R22.64] ;  /* 0x00000008160a7981 */ /* 0x000f22000c1e1b00 */
[----:B---3--:R-:W-:-:S03]  /*0430*/  DADD R12, R14, -R12 ;  /* 0x000000000e0c7229 */ /* 0x008fc6000000080c */
[----:B------:R-:W3:Y:S01]  /*0440*/  LDG.E.64 R14, desc[UR8][R8.64+0x8] ;  /* 0x00000808080e7981 */ /* 0x000ee2000c1e1b00 */
[----:B------:R-:W-:-:S03]  /*0450*/  IMAD.WIDE R26, R0, 0x8, R22 ;  /* 0x00000008001a7825 */ /* 0x000fc600078e0216 */
[----:B------:R-:W5:Y:S01]  /*0460*/  LDG.E.64 R22, desc[UR8][R8.64+0x18] ;  /* 0x0000180808167981 */ /* 0x000f62000c1e1b00 */
[----:B--2---:R-:W-:-:S03]  /*0470*/  DFMA R18, R12, R18, R20 ;  /* 0x000000120c12722b */ /* 0x004fc60000000014 */
[----:B------:R-:W2:Y:S01]  /*0480*/  LDG.E.64 R12, desc[UR8][R26.64] ;  /* 0x000000081a0c7981 */ /* 0x000ea2000c1e1b00 */
[----:B------:R-:W-:-:S06]  /*0490*/  IMAD.WIDE R20, R0, 0x8, R26 ;  /* 0x0000000800147825 */ /* 0x000fcc00078e021a */
[----:B------:R-:W5:Y:S01]  /*04a0*/  LDG.E.64 R20, desc[UR8][R20.64] ;  /* 0x0000000814147981 */ /* 0x000f62000c1e1b00 */
[----:B----4-:R-:W-:-:S03]  /*04b0*/  DADD R16, R10, -R16 ;  /* 0x000000000a107229 */ /* 0x010fc60000000810 */
[----:B------:R-:W2:Y:S05]  /*04c0*/  LDG.E.64 R10, desc[UR8][R6.64+0x10] ;  /* 0x00001008060a7981 */ /* 0x000eaa000c1e1b00 */
[----:B---3--:R-:W-:Y:S02]  /*04d0*/  DFMA R14, R16, R14, R18 ;  /* 0x0000000e100e722b */ /* 0x008fe40000000012 */
[----:B------:R-:W3:Y:S04]  /*04e0*/  LDG.E.64 R16, desc[UR8][R8.64+0x10] ;  /* 0x0000100808107981 */ /* 0x000ee8000c1e1b00 */
[----:B------:R0:W5:Y:S01]  /*04f0*/  LDG.E.64 R18, desc[UR8][R6.64+0x18] ;  /* 0x0000180806127981 */ /* 0x000162000c1e1b00 */
[----:B------:R-:W-:-:S04]  /*0500*/  IADD3 R24, PT, PT, R24, 0x8, RZ ;  /* 0x0000000818187810 */ /* 0x000fc80007ffe0ff */
[----:B------:R-:W-:Y:S02]  /*0510*/  ISETP.NE.AND P1, PT, R24, RZ, PT ;  /* 0x000000ff1800720c */ /* 0x000fe40003f25270 */
[----:B0-----:R-:W-:Y:S02]  /*0520*/  IADD3 R6, P2, PT, R6, 0x40, RZ ;  /* 0x0000004006067810 */ /* 0x001fe40007f5e0ff */
[----:B------:R-:W-:Y:S02]  /*0530*/  LEA R25, R0, R25, 0x3 ;  /* 0x0000001900197211 */ /* 0x000fe400078e18ff */
[----:B------:R-:W-:Y:S01]  /*0540*/  IADD3.X R7, PT, PT, RZ, R7, RZ, P2, !PT ;  /* 0x00000007ff077210 */ /* 0x000fe200017fe4ff */
[----:B--2---:R-:W-:-:S08]  /*0550*/  DADD R10, R12, -R10 ;  /* 0x000000000c0a7229 */ /* 0x004fd0000000080a */
[----:B---3--:R-:W-:Y:S02]  /*0560*/  DFMA R10, R10, R16, R14 ;  /* 0x000000100a0a722b */ /* 0x008fe4000000000e */
[----:B-----5:R-:W-:Y:S01]  /*0570*/  DADD R18, R20, -R18 ;  /* 0x0000000014127229 */ /* 0x020fe20000000812 */
[----:B------:R-:W-:-:S05]  /*0580*/  IADD3 R16, P3, PT, R8, 0x40, RZ ;  /* 0x0000004008107810 */ /* 0x000fca0007f7e0ff */
[----:B------:R-:W-:Y:S02]  /*0590*/  IMAD.X R17, RZ, RZ, R9, P3 ;  /* 0x000000ffff117224 */ /* 0x000fe400018e0609 */
[----:B------:R-:W-:Y:S01]  /*05a0*/  DFMA R26, R18, R22, R10 ;  /* 0x00000016121a722b */ /* 0x000fe2000000000a */
[----:B------:R-:W-:Y:S10]  /*05b0*/  @P1 BRA `(.L_x_17) ;  /* 0xfffffffc00141947 */ /* 0x000ff4000383ffff */
.L_x_16:
[----:B------:R-:W-:Y:S05]  /*05c0*/  @!P0 BRA `(.L_x_15) ;  /* 0x0000000400188947 */ /* 0x000fea0003800000 */
[----:B------:R-:W-:Y:S02]  /*05d0*/  ISETP.GE.U32.AND P0, PT, R4, 0x4, PT ;  /* 0x000000040400780c */ /* 0x000fe40003f06070 */
[----:B------:R-:W-:-:S04]  /*05e0*/  LOP3.LUT R24, R2, 0x3, RZ, 0xc0, !PT ;  /* 0x0000000302187812 */ /* 0x000fc800078ec0ff */
[----:B------:R-:W-:-:S07]  /*05f0*/  ISETP.NE.AND P1, PT, R24, RZ, PT ;  /* 0x000000ff1800720c */ /* 0x000fce0003f25270 */
[----:B------:R-:W-:Y:S06]  /*0600*/  @!P0 BRA `(.L_x_18) ;  /* 0x00000000007c8947 */ /* 0x000fec0003800000 */
[----:B------:R-:W0:Y:S01]  /*0610*/  LDC.64 R16, c[0x0][0x380] ;  /* 0x0000e000ff107b82 */ /* 0x000e220000000a00 */
[----:B------:R-:W-:-:S07]  /*0620*/  IMAD R7, R5, R0, R3 ;  /* 0x0000000005077224 */ /* 0x000fce00078e0203 */
[----:B------:R-:W1:Y:S08]  /*0630*/  LDC.64 R18, c[0x0][0x3a0] ;  /* 0x0000e800ff127b82 */ /* 0x000e700000000a00 */
[----:B------:R-:W2:Y:S01]  /*0640*/  LDC.64 R10, c[0x0][0x390] ;  /* 0x0000e400ff0a7b82 */ /* 0x000ea20000000a00 */
[----:B0-----:R-:W-:-:S05]  /*0650*/  IMAD.WIDE R16, R7, 0x8, R16 ;  /* 0x0000000807107825 */ /* 0x001fca00078e0210 */
[----:B------:R-:W3:Y:S01]  /*0660*/  LDG.E.64 R6, desc[UR8][R16.64] ;  /* 0x0000000810067981 */ /* 0x000ee2000c1e1b00 */
[----:B-1----:R-:W-:-:S05]  /*0670*/  IMAD.WIDE.U32 R18, R5, 0x8, R18 ;  /* 0x0000000805127825 */ /* 0x002fca00078e0012 */
[----:B------:R-:W3:Y:S01]  /*0680*/  LDG.E.64 R8, desc[UR8][R18.64] ;  /* 0x0000000812087981 */ /* 0x000ee2000c1e1b00 */
[----:B--2---:R-:W-:-:S05]  /*0690*/  IMAD.WIDE.U32 R10, R5, 0x8, R10 ;  /* 0x00000008050a7825 */ /* 0x004fca00078e000a */
[----:B------:R-:W2:Y:S01]  /*06a0*/  LDG.E.64 R12, desc[UR8][R10.64] ;  /* 0x000000080a0c7981 */ /* 0x000ea2000c1e1b00 */
[----:B------:R-:W-:-:S03]  /*06b0*/  IMAD.WIDE R14, R0, 0x8, R16 ;  /* 0x00000008000e7825 */ /* 0x000fc600078e0210 */
[----:B------:R-:W4:Y:S01]  /*06c0*/  LDG.E.64 R28, desc[UR8][R10.64+0x18] ;  /* 0x000018080a1c7981 */ /* 0x000f22000c1e1b00 */
[----:B------:R-:W-:-:S05]  /*06d0*/  IMAD.WIDE R20, R0, 0x8, R14 ;  /* 0x0000000800147825 */ /* 0x000fca00078e020e */
[----:B------:R-:W5:Y:S01]  /*06e0*/  LDG.E.64 R16, desc[UR8][R20.64] ;  /* 0x0000000814107981 */ /* 0x000f62000c1e1b00 */
[----:B---3--:R-:W-:-:S03]  /*06f0*/  DADD R22, R6, -R8 ;  /* 0x0000000006167229 */ /* 0x008fc60000000808 */
[----:B------:R-:W3:Y:S04]  /*0700*/  LDG.E.64 R6, desc[UR8][R18.64+0x8] ;  /* 0x0000080812067981 */ /* 0x000ee8000c1e1b00 */
[----:B------:R-:W3:Y:S01]  /*0710*/  LDG.E.64 R8, desc[UR8][R14.64] ;  /* 0x000000080e087981 */ /* 0x000ee2000c1e1b00 */
[----:B--2---:R-:W-:-:S03]  /*0720*/  DFMA R26, R22, R12, R26 ;  /* 0x0000000c161a722b */ /* 0x004fc6000000001a */
[----:B------:R-:W5:Y:S01]  /*0730*/  LDG.E.64 R12, desc[UR8][R18.64+0x10] ;  /* 0x00001008120c7981 */ /* 0x000f62000c1e1b00 */
[----:B------:R-:W-:-:S03]  /*0740*/  IMAD.WIDE R22, R0, 0x8, R20 ;  /* 0x0000000800167825 */ /* 0x000fc600078e0214 */
[----:B------:R-:W2:Y:S04]  /*0750*/  LDG.E.64 R20, desc[UR8][R10.64+0x10] ;  /* 0x000010080a147981 */ /* 0x000ea8000c1e1b00 */
[----:B------:R-:W4:Y:S04]  /*0760*/  LDG.E.64 R14, desc[UR8][R10.64+0x8] ;  /* 0x000008080a0e7981 */ /* 0x000f28000c1e1b00 */
[----:B------:R-:W2:Y:S04]  /*0770*/  LDG.E.64 R18, desc[UR8][R18.64+0x18] ;  /* 0x0000180812127981 */ /* 0x000ea8000c1e1b00 */
[----:B------:R-:W2:Y:S01]  /*0780*/  LDG.E.64 R22, desc[UR8][R22.64] ;  /* 0x0000000816167981 */ /* 0x000ea2000c1e1b00 */
[----:B------:R-:W-:Y:S01]  /*0790*/  IADD3 R5, PT, PT, R5, 0x4, RZ ;  /* 0x0000000405057810 */ /* 0x000fe20007ffe0ff */
[----:B---3--:R-:W-:-:S02]  /*07a0*/  DADD R6, R8, -R6 ;  /* 0x0000000008067229 */ /* 0x008fc40000000806 */
[----:B-----5:R-:W-:-:S06]  /*07b0*/  DADD R12, R16, -R12 ;  /* 0x00000000100c7229 */ /* 0x020fcc000000080c */
[----:B----4-:R-:W-:-:S08]  /*07c0*/  DFMA R6, R6, R14, R26 ;  /* 0x0000000e0606722b */ /* 0x010fd0000000001a */
[----:B--2---:R-:W-:Y:S02]  /*07d0*/  DFMA R6, R12, R20, R6 ;  /* 0x000000140c06722b */ /* 0x004fe40000000006 */
[----:B------:R-:W-:-:S08]  /*07e0*/  DADD R26, R22, -R18 ;  /* 0x00000000161a7229 */ /* 0x000fd00000000812 */
[----:B------:R-:W-:-:S11]  /*07f0*/  DFMA R26, R26, R28, R6 ;  /* 0x0000001c1a1a722b */ /* 0x000fd60000000006 */
.L_x_18:
[----:B------:R-:W-:Y:S05]  /*0800*/  @!P1 BRA `(.L_x_15) ;  /* 0x0000000000889947 */ /* 0x000fea0003800000 */
[----:B------:R-:W-:Y:S02]  /*0810*/  ISETP.NE.AND P0, PT, R24, 0x1, PT ;  /* 0x000000011800780c */ /* 0x000fe40003f05270 */
[----:B------:R-:W-:-:S04]  /*0820*/  LOP3.LUT R2, R2, 0x1, RZ, 0xc0, !PT ;  /* 0x0000000102027812 */ /* 0x000fc800078ec0ff */
[----:B------:R-:W-:-:S07]  /*0830*/  ISETP.NE.U32.AND P1, PT, R2, 0x1, PT ;  /* 0x000000010200780c */ /* 0x000fce0003f25070 */
[----:B------:R-:W0:Y:S01]  /*0840*/  @P0 LDC.64 R6, c[0x0][0x380] ;  /* 0x0000e000ff060b82 */ /* 0x000e220000000a00 */
[----:B------:R-:W-:-:S07]  /*0850*/  @P0 IMAD R29, R5, R0, R3 ;  /* 0x00000000051d0224 */ /* 0x000fce00078e0203 */
[----:B------:R-:W1:Y:S08]  /*0860*/  @P0 LDC.64 R8, c[0x0][0x3a0] ;  /* 0x0000e800ff080b82 */ /* 0x000e700000000a00 */
[----:B------:R-:W2:Y:S08]  /*0870*/  @P0 LDC.64 R20, c[0x0][0x390] ;  /* 0x0000e400ff140b82 */ /* 0x000eb00000000a00 */
[----:B------:R-:W3:Y:S01]  /*0880*/  @!P1 LDC.64 R22, c[0x0][0x3a0] ;  /* 0x0000e800ff169b82 */ /* 0x000ee20000000a00 */
[----:B0-----:R-:W-:-:S07]  /*0890*/  @P0 IMAD.WIDE R28, R29, 0x8, R6 ;  /* 0x000000081d1c0825 */ /* 0x001fce00078e0206 */
[----:B------:R-:W0:Y:S01]  /*08a0*/  @!P1 LDC.64 R18, c[0x0][0x380] ;  /* 0x0000e000ff129b82 */ /* 0x000e220000000a00 */
[C---:B-1----:R-:W-:Y:S02]  /*08b0*/  @P0 IMAD.WIDE.U32 R12, R5.reuse, 0x8, R8 ;  /* 0x00000008050c0825 */ /* 0x042fe400078e0008 */
[----:B------:R-:W4:Y:S05]  /*08c0*/  @P0 LDG.E.64 R8, desc[UR8][R28.64] ;  /* 0x000000081c080981 */ /* 0x000f2a000c1e1b00 */
[----:B------:R-:W1:Y:S01]  /*08d0*/  @!P1 LDC.64 R6, c[0x0][0x390] ;  /* 0x0000e400ff069b82 */ /* 0x000e620000000a00 */
[----:B------:R-:W4:Y:S01]  /*08e0*/  @P0 LDG.E.64 R10, desc[UR8][R12.64] ;  /* 0x000000080c0a0981 */ /* 0x000f22000c1e1b00 */
[C---:B--2---:R-:W-:Y:S01]  /*08f0*/  @P0 IMAD.WIDE.U32 R20, R5.reuse, 0x8, R20 ;  /* 0x0000000805140825 */ /* 0x044fe200078e0014 */
[----:B------:R-:W-:-:S03]  /*0900*/  @P0 IADD3 R5, PT, PT, R5, 0x2, RZ ;  /* 0x0000000205050810 */ /* 0x000fc60007ffe0ff */
[----:B------:R-:W-:Y:S01]  /*0910*/  @P0 IMAD.WIDE R16, R0, 0x8, R28 ;  /* 0x0000000800100825 */ /* 0x000fe200078e021c */
[----:B------:R-:W2:Y:S03]  /*0920*/  @P0 LDG.E.64 R14, desc[UR8][R20.64] ;  /* 0x00000008140e0981 */ /* 0x000ea6000c1e1b00 */
[C---:B------:R-:W-:Y:S01]  /*0930*/  @!P1 IMAD R25, R5.reuse, R0, R3 ;  /* 0x0000000005199224 */ /* 0x040fe200078e0203 */
[----:B------:R-:W5:Y:S01]  /*0940*/  @P0 LDG.E.64 R12, desc[UR8][R12.64+0x8] ;  /* 0x000008080c0c0981 */ /* 0x000f62000c1e1b00 */
[----:B---3--:R-:W-:-:S03]  /*0950*/  @!P1 IMAD.WIDE.U32 R22, R5, 0x8, R22 ;  /* 0x0000000805169825 */ /* 0x008fc600078e0016 */
[----:B------:R-:W5:Y:S01]  /*0960*/  @P0 LDG.E.64 R16, desc[UR8][R16.64] ;  /* 0x0000000810100981 */ /* 0x000f62000c1e1b00 */
[----:B0-----:R-:W-:-:S03]  /*0970*/  @!P1 IMAD.WIDE R24, R25, 0x8, R18 ;  /* 0x0000000819189825 */ /* 0x001fc600078e0212 */
[----:B------:R-:W3:Y:S04]  /*0980*/  @P0 LDG.E.64 R18, desc[UR8][R20.64+0x8] ;  /* 0x0000080814120981 */ /* 0x000ee8000c1e1b00 */
[----:B------:R-:W3:Y:S01]  /*0990*/  @!P1 LDG.E.64 R22, desc[UR8][R22.64] ;  /* 0x0000000816169981 */ /* 0x000ee2000c1e1b00 */
[----:B-1----:R-:W-:-:S03]  /*09a0*/  @!P1 IMAD.WIDE.U32 R4, R5, 0x8, R6 ;  /* 0x0000000805049825 */ /* 0x002fc600078e0006 */
[----:B------:R-:W3:Y:S04]  /*09b0*/  @!P1 LDG.E.64 R24, desc[UR8][R24.64] ;  /* 0x0000000818189981 */ /* 0x000ee8000c1e1b00 */
[----:B------:R-:W3:Y:S01]  /*09c0*/  @!P1 LDG.E.64 R4, desc[UR8][R4.64] ;  /* 0x0000000804049981 */ /* 0x000ee2000c1e1b00 */
[----:B----4-:R-:W-:-:S08]  /*09d0*/  @P0 DADD R8, R8, -R10 ;  /* 0x0000000008080229 */ /* 0x010fd0000000080a */
[----:B--2---:R-:W-:Y:S02]  /*09e0*/  @P0 DFMA R8, R8, R14, R26 ;  /* 0x0000000e0808022b */ /* 0x004fe4000000001a */
[----:B-----5:R-:W-:-:S08]  /*09f0*/  @P0 DADD R12, R16, -R12 ;  /* 0x00000000100c0229 */ /* 0x020fd0000000080c */
[----:B---3--:R-:W-:Y:S02]  /*0a00*/  @P0 DFMA R26, R12, R18, R8 ;  /* 0x000000120c1a022b */ /* 0x008fe40000000008 */
[----:B------:R-:W-:-:S08]  /*0a10*/  @!P1 DADD R6, R24, -R22 ;  /* 0x0000000018069229 */ /* 0x000fd00000000816 */
[----:B------:R-:W-:-:S11]  /*0a20*/  @!P1 DFMA R26, R6, R4, R26 ;  /* 0x00000004061a922b */ /* 0x000fd6000000001a */
.L_x_15:
[----:B------:R-:W0:Y:S02]  /*0a30*/  LDC.64 R4, c[0x0][0x398] ;  /* 0x0000e600ff047b82 */ /* 0x000e240000000a00 */
[----:B0-----:R-:W-:-:S05]  /*0a40*/  IMAD.WIDE.U32 R2, R3, 0x8, R4 ;  /* 0x0000000803027825 */ /* 0x001fca00078e0004 */
[----:B------:R-:W-:Y:S01]  /*0a50*/  STG.E.64 desc[UR8][R2.64], R26 ;  /* 0x0000001a02007986 */ /* 0x000fe2000c101b08 */
[----:B------:R-:W-:Y:S05]  /*0a60*/  EXIT ;  /* 0x000000000000794d */ /* 0x000fea0003800000 */
.L_x_19:
        /* <DEDUP_REMOVED lines=9> */
.L_x_52:


//--------------------- .text._Z14MatrixVecFirstPdS_S_S_ii --------------------------
	.section	.text._Z14MatrixVecFirstPdS_S_S_ii,"ax",@progbits
	.align	128
        .global         _Z14MatrixVecFirstPdS_S_S_ii
        .type           _Z14MatrixVecFirstPdS_S_S_ii,@function
        .size           _Z14MatrixVecFirstPdS_S_S_ii,(.L_x_53 - _Z14MatrixVecFirstPdS_S_S_ii)
        .other          _Z14MatrixVecFirstPdS_S_S_ii,@"STO_CUDA_ENTRY STV_DEFAULT"
_Z14MatrixVecFirstPdS_S_S_ii:
.text._Z14MatrixVecFirstPdS_S_S_ii:
[----:B------:R-:W-:Y:S01]  /*0000*/  LDC R1, c[0x0][0x37c] ;  /* 0x0000df00ff017b82 */ /* 0x000fe20000000800 */
[----:B------:R-:W0:Y:S01]  /*0010*/  S2R R0, SR_TID.X ;  /* 0x0000000000007919 */ /* 0x000e220000002100 */
[----:B------:R-:W1:Y:S01]  /*0020*/  LDCU UR7, c[0x0][0x3a4] ;  /* 0x00007480ff0777ac */ /* 0x000e620008000800 */
[----:B------:R-:W-:Y:S01]  /*0030*/  BSSY.RECONVERGENT B0, `(.L_x_20) ;  /* 0x000000c000007945 */ /* 0x000fe20003800200 */
[----:B------:R-:W2:Y:S01]  /*0040*/  S2R R25, SR_CTAID.X ;  /* 0x0000000000197919 */ /* 0x000ea20000002500 */
[----:B------:R-:W3:Y:S01]  /*0050*/  LDCU.64 UR12, c[0x0][0x358] ;  /* 0x00006b00ff0c77ac */ /* 0x000ee20008000a00 */
[----:B0-----:R-:W-:-:S13]  /*0060*/  ISETP.NE.AND P0, PT, R0, RZ, PT ;  /* 0x000000ff0000720c */ /* 0x001fda0003f05270 */
[----:B-123--:R-:W-:Y:S05]  /*0070*/  @P0 BRA `(.L_x_21) ;  /* 0x00000000001c0947 */ /* 0x00efea0003800000 */
[----:B------:R-:W0:Y:S02]  /*0080*/  LDC.64 R2, c[0x0][0x398] ;  /* 0x0000e600ff027b82 */ /* 0x000e240000000a00 */
[----:B0-----:R-:W-:-:S06]  /*0090*/  IMAD.WIDE.U32 R2, R25, 0x8, R2 ;  /* 0x0000000819027825 */ /* 0x001fcc00078e0002 */
[----:B------:R-:W2:Y:S01]  /*00a0*/  LDG.E.64 R2, desc[UR12][R2.64] ;  /* 0x0000000c02027981 */ /* 0x000ea2000c1e1b00 */
[----:B------:R-:W0:Y:S01]  /*00b0*/  S2UR UR5, SR_CgaCtaId ;  /* 0x00000000000579c3 */ /* 0x000e220000008800 */
[----:B------:R-:W-:Y:S02]  /*00c0*/  UMOV UR4, 0x400 ;  /* 0x0000040000047882 */ /* 0x000fe40000000000 */
[----:B0-----:R-:W-:-:S09]  /*00d0*/  ULEA UR4, UR5, UR4, 0x18 ;  /* 0x0000000405047291 */ /* 0x001fd2000f8ec0ff */
[----:B--2---:R0:W-:Y:S03]  /*00e0*/  STS.64 [UR4+0x2000], R2 ;  /* 0x00200002ff007988 */ /* 0x0041e60008000a04 */
.L_x_21:
[----:B------:R-:W-:Y:S05]  /*00f0*/  BSYNC.RECONVERGENT B0 ;  /* 0x0000000000007941 */ /* 0x000fea0003800200 */
.L_x_20:
[----:B------:R-:W-:Y:S01]  /*0100*/  BAR.SYNC.DEFER_BLOCKING 0x0 ;  /* 0x0000000000007b1d */ /* 0x000fe20000010000 */
[----:B------:R-:W-:Y:S01]  /*0110*/  UISETP.GE.AND UP0, UPT, UR7, -0x3fe, UPT ;  /* 0xfffffc020700788c */ /* 0x000fe2000bf06270 */
[----:B------:R-:W-:-:S08]  /*0120*/  CS2R R6, SRZ ;  /* 0x0000000000067805 */ /* 0x000fd0000001ff00 */
[----:B------:R-:W-:Y:S05]  /*0130*/  BRA.U !UP0, `(.L_x_22) ;  /* 0x0000000d085c7547 */ /* 0x000fea000b800000 */
[----:B------:R-:W1:Y:S01]  /*0140*/  S2UR UR5, SR_CgaCtaId ;  /* 0x00000000000579c3 */ /* 0x000e620000008800 */
[----:B------:R-:W-:Y:S01]  /*0150*/  UMOV UR4, 0x400 ;  /* 0x0000040000047882 */ /* 0x000fe20000000000 */
[----:B------:R-:W-:Y:S01]  /*0160*/  UISETP.GE.AND UP1, UPT, UR7, 0x1c01, UPT ;  /* 0x00001c010700788c */ /* 0x000fe2000bf26270 */
[----:B------:R-:W-:Y:S01]  /*0170*/  CS2R R6, SRZ ;  /* 0x0000000000067805 */ /* 0x000fe2000001ff00 */
[----:B-1----:R-:W-:Y:S02]  /*0180*/  ULEA UR6, UR5, UR4, 0x18 ;  /* 0x0000000405067291 */ /* 0x002fe4000f8ec0ff */
[----:B------:R-:W-:-:S04]  /*0190*/  UIADD3 UR4, UPT, UPT, UR7, -0x1, URZ ;  /* 0xffffffff07047890 */ /* 0x000fc8000fffe0ff */
[----:B------:R-:W-:-:S03]  /*01a0*/  USHF.R.S32.HI UR5, URZ, 0x1f, UR4 ;  /* 0x0000001fff057899 */ /* 0x000fc60008011404 */
[----:B------:R-:W1:Y:S01]  /*01b0*/  LDS.64 R4, [UR6+0x2000] ;  /* 0x00200006ff047984 */ /* 0x000e620008000a00 */
[----:B------:R-:W-:-:S03]  /*01c0*/  ULEA.HI UR5, UR5, UR4, URZ, 0xa ;  /* 0x0000000405057291 */ /* 0x000fc6000f8f50ff */
[----:B------:R-:W-:Y:S01]  /*01d0*/  UMOV UR4, URZ ;  /* 0x000000ff00047c82 */ /* 0x000fe20008000000 */
[----:B------:R-:W-:-:S04]  /*01e0*/  USHF.R.S32.HI UR5, URZ, 0xa, UR5 ;  /* 0x0000000aff057899 */ /* 0x000fc80008011405 */
[----:B------:R-:W-:-:S04]  /*01f0*/  UIADD3 UR6, UPT, UPT, UR5, 0x1, URZ ;  /* 0x0000000105067890 */ /* 0x000fc8000fffe0ff */
[----:B------:R-:W-:-:S04]  /*0200*/  ULOP3.LUT UR9, UR6, 0x7, URZ, 0xc0, !UPT ;  /* 0x0000000706097892 */ /* 0x000fc8000f8ec0ff */
[----:B------:R-:W-:Y:S01]  /*0210*/  UISETP.NE.AND UP0, UPT, UR9, URZ, UPT ;  /* 0x000000ff0900728c */ /* 0x000fe2000bf05270 */
[----:B------:R-:W-:Y:S10]  /*0220*/  BRA.U !UP1, `(.L_x_23) ;  /* 0x00000005097c7547 */ /* 0x000ff4000b800000 */
[----:B0-----:R-:W0:Y:S01]  /*0230*/  LDC.64 R2, c[0x0][0x388] ;  /* 0x0000e200ff027b82 */ /* 0x001e220000000a00 */
[----:B------:R-:W2:Y:S01]  /*0240*/  LDCU UR10, c[0x0][0x3a0] ;  /* 0x00007400ff0a77ac */ /* 0x000ea20008000800 */
[----:B------:R-:W-:Y:S01]  /*0250*/  LOP3.LUT R26, R0, 0x1000, RZ, 0xfc, !PT ;  /* 0x00001000001a7812 */ /* 0x000fe200078efcff */
[C---:B------:R-:W-:Y:S01]  /*0260*/  IMAD R24, R25.reuse, UR7, R0 ;  /* 0x0000000719187c24 */ /* 0x040fe2000f8e0200 */
[----:B------:R-:W-:Y:S01]  /*0270*/  CS2R R6, SRZ ;  /* 0x0000000000067805 */ /* 0x000fe2000001ff00 */
[----:B------:R-:W-:Y:S01]  /*0280*/  ULOP3.LUT UR4, UR6, 0x7ffffff8, URZ, 0xc0, !UPT ;  /* 0x7ffffff806047892 */ /* 0x000fe2000f8ec0ff */
[----:B------:R-:W3:Y:S01]  /*0290*/  LDCU UR11, c[0x0][0x3a0] ;  /* 0x00007400ff0b77ac */ /* 0x000ee20008000800 */
[----:B------:R-:W4:Y:S01]  /*02a0*/  LDCU UR8, c[0x0][0x3a4] ;  /* 0x00007480ff0877ac */ /* 0x000f220008000800 */
[----:B--2---:R-:W-:Y:S01]  /*02b0*/  ISETP.GE.AND P5, PT, R25, UR10, PT ;  /* 0x0000000a19007c0c */ /* 0x004fe2000bfa6270 */
[----:B------:R-:W-:-:S12]  /*02c0*/  UIADD3 UR10, UPT, UPT, -UR4, URZ, URZ ;  /* 0x000000ff040a7290 */ /* 0x000fd8000fffe1ff */
.L_x_24:
[----:B------:R-:W2:Y:S01]  /*02d0*/  LDC.64 R18, c[0x0][0x380] ;  /* 0x0000e000ff127b82 */ /* 0x000ea20000000a00 */
[C---:B------:R-:W-:Y:S01]  /*02e0*/  VIADD R9, R26.reuse, 0xfffff000 ;  /* 0xfffff0001a097836 */ /* 0x040fe20000000000 */
[----:B----4-:R-:W-:Y:S01]  /*02f0*/  UMOV UR7, UR8 ;  /* 0x0000000800077c82 */ /* 0x010fe20008000000 */
[----:B------:R-:W-:-:S03]  /*0300*/  VIADD R8, R26, 0xfffff400 ;  /* 0xfffff4001a087836 */ /* 0x000fc60000000000 */
[----:B------:R-:W-:Y:S02]  /*0310*/  ISETP.GE.U32.OR P4, PT, R9, UR7, P5 ;  /* 0x0000000709007c0c */ /* 0x000fe4000af86470 */
[----:B------:R-:W4:Y:S01]  /*0320*/  LDC.64 R14, c[0x0][0x388] ;  /* 0x0000e200ff0e7b82 */ /* 0x000f220000000a00 */
[----:B------:R-:W-:-:S13]  /*0330*/  ISETP.GE.U32.OR P3, PT, R8, UR7, P5 ;  /* 0x0000000708007c0c */ /* 0x000fda000af66470 */
[----:B------:R-:W5:Y:S01]  /*0340*/  @!P3 LDC.64 R10, c[0x0][0x380] ;  /* 0x0000e000ff0abb82 */ /* 0x000f620000000a00 */
[----:B--2---:R-:W-:-:S06]  /*0350*/  @!P4 IMAD.WIDE.U32 R18, R24, 0x8, R18 ;  /* 0x000000081812c825 */ /* 0x004fcc00078e0012 */
[----:B------:R-:W1:Y:S01]  /*0360*/  @!P4 LDG.E.64 R18, desc[UR12][R18.64] ;  /* 0x0000000c1212c981 */ /* 0x000e62000c1e1b00 */
[----:B----4-:R-:W-:-:S06]  /*0370*/  @!P4 IMAD.WIDE.U32 R14, R9, 0x8, R14 ;  /* 0x00000008090ec825 */ /* 0x010fcc00078e000e */
[----:B------:R-:W2:Y:S01]  /*0380*/  @!P4 LDG.E.64 R14, desc[UR12][R14.64] ;  /* 0x0000000c0e0ec981 */ /* 0x000ea2000c1e1b00 */
[----:B------:R-:W-:-:S05]  /*0390*/  @!P3 IADD3 R21, PT, PT, R24, 0x400, RZ ;  /* 0x000004001815b810 */ /* 0x000fca0007ffe0ff */
[----:B-----5:R-:W-:-:S06]  /*03a0*/  @!P3 IMAD.WIDE.U32 R20, R21, 0x8, R10 ;  /* 0x000000081514b825 */ /* 0x020fcc00078e000a */
[----:B------:R-:W4:Y:S01]  /*03b0*/  @!P3 LDG.E.64 R20, desc[UR12][R20.64] ;  /* 0x0000000c1414b981 */ /* 0x000f22000c1e1b00 */
[----:B0-----:R-:W-:-:S05]  /*03c0*/  IMAD.WIDE.U32 R8, R9, 0x8, R2 ;  /* 0x0000000809087825 */ /* 0x001fca00078e0002 */
[----:B------:R-:W5:Y:S01]  /*03d0*/  @!P3 LDG.E.64 R10, desc[UR12][R8.64+0x2000] ;  /* 0x0020000c080ab981 */ /* 0x000f62000c1e1b00 */
[C---:B------:R-:W-:Y:S01]  /*03e0*/  VIADD R12, R26.reuse, 0xfffff800 ;  /* 0xfffff8001a0c7836 */ /* 0x040fe20000000000 */
[----:B------:R-:W-:-:S04]  /*03f0*/  ISETP.GE.U32.AND P2, PT, R26, UR7, PT ;  /* 0x000000071a007c0c */ /* 0x000fc8000bf46070 */
[----:B------:R-:W-:Y:S01]  /*0400*/  ISETP.GE.U32.AND P0, PT, R12, UR7, PT ;  /* 0x000000070c007c0c */ /* 0x000fe2000bf06070 */
[----:B------:R-:W-:-:S03]  /*0410*/  VIADD R12, R26, 0xfffffc00 ;  /* 0xfffffc001a0c7836 */ /* 0x000fc60000000000 */
[----:B---3--:R-:W-:Y:S02]  /*0420*/  ISETP.GE.OR P0, PT, R25, UR11, P0 ;  /* 0x0000000b19007c0c */ /* 0x008fe40008706670 */
[----:B------:R-:W-:-:S04]  /*0430*/  ISETP.GE.U32.AND P1, PT, R12, UR7, PT ;  /* 0x000000070c007c0c */ /* 0x000fc8000bf26070 */
[----:B------:R-:W-:-:S07]  /*0440*/  ISETP.GE.OR P1, PT, R25, UR11, P1 ;  /* 0x0000000b19007c0c */ /* 0x000fce0008f26670 */
[----:B------:R-:W0:Y:S01]  /*0450*/  @!P0 LDC.64 R12, c[0x0][0x380] ;  /* 0x0000e000ff0c8b82 */ /* 0x000e220000000a00 */
[----:B------:R-:W-:-:S07]  /*0460*/  @!P0 IADD3 R23, PT, PT, R24, 0x800, RZ ;  /* 0x0000080018178810 */ /* 0x000fce0007ffe0ff */
[----:B------:R-:W3:Y:S01]  /*0470*/  @!P1 LDC.64 R16, c[0x0][0x380] ;  /* 0x0000e000ff109b82 */ /* 0x000ee20000000a00 */
[----:B------:R-:W-:Y:S01]  /*0480*/  ISETP.GE.OR P2, PT, R25, UR11, P2 ;  /* 0x0000000b19007c0c */ /* 0x000fe20009746670 */
[----:B0-----:R-:W-:Y:S02]  /*0490*/  @!P0 IMAD.WIDE.U32 R12, R23, 0x8, R12 ;  /* 0x00000008170c8825 */ /* 0x001fe400078e000c */
[----:B------:R-:W5:Y:S04]  /*04a0*/  @!P1 LDG.E.64 R22, desc[UR12][R8.64+0x6000] ;  /* 0x0060000c08169981 */ /* 0x000f68000c1e1b00 */
[----:B------:R-:W5:Y:S01]  /*04b0*/  @!P0 LDG.E.64 R12, desc[UR12][R12.64] ;  /* 0x0000000c0c0c8981 */ /* 0x000f62000c1e1b00 */
[----:B-1----:R-:W-:-:S08]  /*04c0*/  @!P4 DADD R18, -R4, R18 ;  /* 0x000000000412c229 */ /* 0x002fd00000000112 */
[----:B--2---:R-:W-:Y:S01]  /*04d0*/  @!P4 DFMA R6, R18, R14, R6 ;  /* 0x0000000e1206c22b */ /* 0x004fe20000000006 */
[----:B------:R-:W-:Y:S01]  /*04e0*/  @!P1 VIADD R19, R24, 0xc00 ;  /* 0x00000c0018139836 */ /* 0x000fe20000000000 */
[----:B------:R-:W2:Y:S03]  /*04f0*/  @!P0 LDG.E.64 R14, desc[UR12][R8.64+0x4000] ;  /* 0x0040000c080e8981 */ /* 0x000ea6000c1e1b00 */
[----:B---3--:R-:W-:Y:S02]  /*0500*/  @!P1 IMAD.WIDE.U32 R18, R19, 0x8, R16 ;  /* 0x0000000813129825 */ /* 0x008fe400078e0010 */
[----:B------:R-:W0:Y:S04]  /*0510*/  @!P2 LDC.64 R16, c[0x0][0x380] ;  /* 0x0000e000ff10ab82 */ /* 0x000e280000000a00 */
[----:B------:R-:W3:Y:S01]  /*0520*/  @!P1 LDG.E.64 R18, desc[UR12][R18.64] ;  /* 0x0000000c12129981 */ /* 0x000ee2000c1e1b00 */
[----:B----4-:R-:W-:-:S08]  /*0530*/  @!P3 DADD R20, -R4, R20 ;  /* 0x000000000414b229 */ /* 0x010fd00000000114 */
[----:B-----5:R-:W-:Y:S01]  /*0540*/  @!P3 DFMA R6, R20, R10, R6 ;  /* 0x0000000a1406b22b */ /* 0x020fe20000000006 */
[----:B------:R-:W-:-:S04]  /*0550*/  @!P2 VIADD R11, R24, 0x1000 ;  /* 0x00001000180ba836 */ /* 0x000fc80000000000 */
[----:B0-----:R-:W-:Y:S02]  /*0560*/  @!P2 IMAD.WIDE.U32 R10, R11, 0x8, R16 ;  /* 0x000000080b0aa825 */ /* 0x001fe400078e0010 */
[----:B------:R-:W4:Y:S04]  /*0570*/  @!P2 LDG.E.64 R16, desc[UR12][R8.64+0x8000] ;  /* 0x0080000c0810a981 */ /* 0x000f28000c1e1b00 */
[----:B------:R-:W5:Y:S01]  /*0580*/  @!P2 LDG.E.64 R10, desc[UR12][R10.64] ;  /* 0x0000000c0a0aa981 */ /* 0x000f62000c1e1b00 */
[----:B------:R-:W-:-:S04]  /*0590*/  IADD3 R20, PT, PT, R26, 0x400, RZ ;  /* 0x000004001a147810 */ /* 0x000fc80007ffe0ff */
[----:B------:R-:W-:Y:S01]  /*05a0*/  ISETP.GE.U32.AND P3, PT, R20, UR7, PT ;  /* 0x0000000714007c0c */ /* 0x000fe2000bf66070 */
[----:B------:R-:W-:-:S03]  /*05b0*/  VIADD R20, R26, 0x800 ;  /* 0x000008001a147836 */ /* 0x000fc60000000000 */
[----:B------:R-:W-:Y:S02]  /*05c0*/  ISETP.GE.OR P3, PT, R25, UR11, P3 ;  /* 0x0000000b19007c0c */ /* 0x000fe40009f66670 */
[----:B------:R-:W-:Y:S01]  /*05d0*/  ISETP.GE.U32.AND P4, PT, R20, UR7, PT ;  /* 0x0000000714007c0c */ /* 0x000fe2000bf86070 */
[----:B------:R-:W-:-:S03]  /*05e0*/  VIADD R20, R26, 0xc00 ;  /* 0x00000c001a147836 */ /* 0x000fc60000000000 */
[----:B------:R-:W-:Y:S02]  /*05f0*/  ISETP.GE.OR P4, PT, R25, UR11, P4 ;  /* 0x0000000b19007c0c */ /* 0x000fe4000a786670 */
[----:B------:R-:W-:-:S04]  /*0600*/  ISETP.GE.U32.AND P6, PT, R20, UR7, PT ;  /* 0x0000000714007c0c */ /* 0x000fc8000bfc6070 */
[----:B------:R-:W-:Y:S01]  /*0610*/  ISETP.GE.OR P6, PT, R25, UR11, P6 ;  /* 0x0000000b19007c0c */ /* 0x000fe2000b7c6670 */
[----:B------:R-:W-:Y:S01]  /*0620*/  @!P0 DADD R12, -R4, R12 ;  /* 0x00000000040c8229 */ /* 0x000fe2000000010c */
[----:B------:R-:W-:-:S07]  /*0630*/  @!P3 IADD3 R21, PT, PT, R24, 0x1400, RZ ;  /* 0x000014001815b810 */ /* 0x000fce0007ffe0ff */
[----:B--2---:R-:W-:Y:S02]  /*0640*/  @!P0 DFMA R6, R12, R14, R6 ;  /* 0x0000000e0c06822b */ /* 0x004fe40000000006 */
[----:B------:R-:W0:Y:S01]  /*0650*/  @!P3 LDC.64 R12, c[0x0][0x380] ;  /* 0x0000e000ff0cbb82 */ /* 0x000e220000000a00 */
[----:B---3--:R-:W-:-:S07]  /*0660*/  @!P1 DADD R18, -R4, R18 ;  /* 0x0000000004129229 */ /* 0x008fce0000000112 */
[----:B------:R-:W1:Y:S01]  /*0670*/  @!P4 LDC.64 R14, c[0x0][0x380] ;  /* 0x0000e000ff0ecb82 */ /* 0x000e620000000a00 */
[----:B------:R-:W-:-:S07]  /*0680*/  @!P1 DFMA R6, R18, R22, R6 ;  /* 0x000000161206922b */ /* 0x000fce0000000006 */
[----:B------:R-:W2:Y:S01]  /*0690*/  @!P6 LDC.64 R18, c[0x0][0x380] ;  /* 0x0000e000ff12eb82 */ /* 0x000ea20000000a00 */
[----:B0-----:R-:W-:-:S04]  /*06a0*/  @!P3 IMAD.WIDE.U32 R12, R21, 0x8, R12 ;  /* 0x00000008150cb825 */ /* 0x001fc800078e000c */
[C---:B------:R-:W-:Y:S02]  /*06b0*/  @!P4 VIADD R21, R24.reuse, 0x1800 ;  /* 0x000018001815c836 */ /* 0x040fe40000000000 */
[----:B------:R-:W3:Y:S02]  /*06c0*/  @!P3 LDG.E.64 R12, desc[UR12][R12.64] ;  /* 0x0000000c0c0cb981 */ /* 0x000ee4000c1e1b00 */
[----:B-1----:R-:W-:Y:S01]  /*06d0*/  @!P4 IMAD.WIDE.U32 R14, R21, 0x8, R14 ;  /* 0x00000008150ec825 */ /* 0x002fe200078e000e */
[----:B-----5:R-:W-:Y:S01]  /*06e0*/  @!P2 DADD R20, -R4, R10 ;  /* 0x000000000414a229 */ /* 0x020fe2000000010a */
[----:B------:R-:W5:Y:S02]  /*06f0*/  @!P3 LDG.E.64 R10, desc[UR12][R8.64+0xa000] ;  /* 0x00a0000c080ab981 */ /* 0x000f64000c1e1b00 */
[----:B------:R-:W-:Y:S02]  /*0700*/  @!P6 VIADD R23, R24, 0x1c00 ;  /* 0x00001c001817e836 */ /* 0x000fe40000000000 */
[----:B------:R-:W5:Y:S02]  /*0710*/  @!P4 LDG.E.64 R14, desc[UR12][R14.64] ;  /* 0x0000000c0e0ec981 */ /* 0x000f64000c1e1b00 */
[----:B--2---:R-:W-:Y:S01]  /*0720*/  @!P6 IMAD.WIDE.U32 R18, R23, 0x8, R18 ;  /* 0x000000081712e825 */ /* 0x004fe200078e0012 */
[----:B----4-:R-:W-:Y:S01]  /*0730*/  @!P2 DFMA R6, R20, R16, R6 ;  /* 0x000000101406a22b */ /* 0x010fe20000000006 */
[----:B------:R-:W2:Y:S04]  /*0740*/  @!P4 LDG.E.64 R16, desc[UR12][R8.64+0xc000] ;  /* 0x00c0000c0810c981 */ /* 0x000ea8000c1e1b00 */
[----:B------:R-:W4:Y:S04]  /*0750*/  @!P6 LDG.E.64 R18, desc[UR12][R18.64] ;  /* 0x0000000c1212e981 */ /* 0x000f28000c1e1b00 */
[----:B------:R-:W2:Y:S01]  /*0760*/  @!P6 LDG.E.64 R20, desc[UR12][R8.64+0xe000] ;  /* 0x00e0000c0814e981 */ /* 0x000ea2000c1e1b00 */
[----:B------:R-:W-:-:S04]  /*0770*/  UIADD3 UR10, UPT, UPT, UR10, 0x8, URZ ;  /* 0x000000080a0a7890 */ /* 0x000fc8000fffe0ff */
[----:B------:R-:W-:Y:S01]  /*0780*/  UISETP.NE.AND UP1, UPT, UR10, URZ, UPT ;  /* 0x000000ff0a00728c */ /* 0x000fe2000bf25270 */
[----:B------:R-:W-:Y:S01]  /*0790*/  IADD3 R26, PT, PT, R26, 0x2000, RZ ;  /* 0x000020001a1a7810 */ /* 0x000fe20007ffe0ff */
[----:B------:R-:W-:Y:S01]  /*07a0*/  VIADD R24, R24, 0x2000 ;  /* 0x0000200018187836 */ /* 0x000fe20000000000 */
[----:B---3--:R-:W-:-:S08]  /*07b0*/  @!P3 DADD R12, -R4, R12 ;  /* 0x00000000040cb229 */ /* 0x008fd0000000010c */
[----:B-----5:R-:W-:Y:S02]  /*07c0*/  @!P3 DFMA R6, R12, R10, R6 ;  /* 0x0000000a0c06b22b */ /* 0x020fe40000000006 */
[C---:B------:R-:W-:Y:S02]  /*07d0*/  @!P4 DADD R10, -R4.reuse, R14 ;  /* 0x00000000040ac229 */ /* 0x040fe4000000010e */
[----:B----4-:R-:W-:-:S06]  /*07e0*/  @!P6 DADD R12, -R4, R18 ;  /* 0x00000000040ce229 */ /* 0x010fcc0000000112 */
[----:B--2---:R-:W-:-:S08]  /*07f0*/  @!P4 DFMA R6, R10, R16, R6 ;  /* 0x000000100a06c22b */ /* 0x004fd00000000006 */
[----:B------:R-:W-:Y:S01]  /*0800*/  @!P6 DFMA R6, R12, R20, R6 ;  /* 0x000000140c06e22b */ /* 0x000fe20000000006 */
[----:B------:R-:W-:Y:S10]  /*0810*/  BRA.U UP1, `(.L_x_24) ;  /* 0xfffffff901ac7547 */ /* 0x000ff4000b83ffff */
.L_x_23:
[----:B------:R-:W-:Y:S05]  /*0820*/  BRA.U !UP0, `(.L_x_22) ;  /* 0x0000000508a07547 */ /* 0x000fea000b800000 */
[----:B------:R-:W-:Y:S02]  /*0830*/  UISETP.GE.U32.AND UP0, UPT, UR9, 0x4, UPT ;  /* 0x000000040900788c */ /* 0x000fe4000bf06070 */
[----:B------:R-:W-:-:S07]  /*0840*/  ULOP3.LUT UP1, UR6, UR6, 0x3, URZ, 0xc0, !UPT ;  /* 0x0000000306067892 */ /* 0x000fce000f82c0ff */
[----:B------:R-:W-:Y:S05]  /*0850*/  BRA.U !UP0, `(.L_x_25) ;  /* 0x0000000108cc7547 */ /* 0x000fea000b800000 */
[----:B------:R-:W2:Y:S01]  /*0860*/  LDCU UR9, c[0x0][0x3a0] ;  /* 0x00007400ff0977ac */ /* 0x000ea20008000800 */
[----:B------:R-:W3:Y:S01]  /*0870*/  LDC.64 R14, c[0x0][0x380] ;  /* 0x0000e000ff0e7b82 */ /* 0x000ee20000000a00 */
[----:B------:R-:W-:-:S07]  /*0880*/  USHF.L.U32 UR8, UR4, 0xa, URZ ;  /* 0x0000000a04087899 */ /* 0x000fce00080006ff */
[----:B------:R-:W4:Y:S01]  /*0890*/  LDC.64 R18, c[0x0][0x388] ;  /* 0x0000e200ff127b82 */ /* 0x000f220000000a00 */
[----:B------:R-:W-:-:S04]  /*08a0*/  LOP3.LUT R16, R0, UR8, RZ, 0xfc, !PT ;  /* 0x0000000800107c12 */ /* 0x000fc8000f8efcff */
[C---:B------:R-:W-:Y:S01]  /*08b0*/  ISETP.GE.U32.AND P0, PT, R16.reuse, UR7, PT ;  /* 0x0000000710007c0c */ /* 0x040fe2000bf06070 */
[C---:B------:R-:W-:Y:S01]  /*08c0*/  VIADD R23, R16.reuse, 0x800 ;  /* 0x0000080010177836 */ /* 0x040fe20000000000 */
[----:B------:R-:W-:Y:S01]  /*08d0*/  IADD3 R24, PT, PT, R16, 0x400, RZ ;  /* 0x0000040010187810 */ /* 0x000fe20007ffe0ff */
[----:B------:R-:W5:Y:S01]  /*08e0*/  LDC.64 R20, c[0x0][0x380] ;  /* 0x0000e000ff147b82 */ /* 0x000f620000000a00 */
[----:B--2---:R-:W-:Y:S02]  /*08f0*/  ISETP.GE.OR P0, PT, R25, UR9, P0 ;  /* 0x0000000919007c0c */ /* 0x004fe40008706670 */
[----:B------:R-:W-:Y:S02]  /*0900*/  ISETP.GE.U32.AND P1, PT, R24, UR7, PT ;  /* 0x0000000718007c0c */ /* 0x000fe4000bf26070 */
[----:B------:R-:W-:Y:S02]  /*0910*/  ISETP.GE.U32.AND P2, PT, R23, UR7, PT ;  /* 0x0000000717007c0c */ /* 0x000fe4000bf46070 */
[----:B------:R-:W-:Y:S01]  /*0920*/  ISETP.GE.OR P1, PT, R25, UR9, P1 ;  /* 0x0000000919007c0c */ /* 0x000fe20008f26670 */
[----:B------:R-:W2:Y:S01]  /*0930*/  LDC.64 R8, c[0x0][0x388] ;  /* 0x0000e200ff087b82 */ /* 0x000ea20000000a00 */
[----:B------:R-:W-:-:S02]  /*0940*/  IADD3 R22, PT, PT, R16, 0xc00, RZ ;  /* 0x00000c0010167810 */ /* 0x000fc40007ffe0ff */
[C---:B------:R-:W-:Y:S02]  /*0950*/  ISETP.GE.OR P2, PT, R25.reuse, UR9, P2 ;  /* 0x0000000919007c0c */ /* 0x040fe40009746670 */
[----:B------:R-:W-:Y:S01]  /*0960*/  ISETP.GE.U32.AND P3, PT, R22, UR7, PT ;  /* 0x0000000716007c0c */ /* 0x000fe2000bf66070 */
[----:B------:R-:W-:Y:S02]  /*0970*/  @!P0 IMAD R11, R25, UR7, R16 ;  /* 0x00000007190b8c24 */ /* 0x000fe4000f8e0210 */
[----:B0-----:R-:W0:Y:S02]  /*0980*/  LDC.64 R2, c[0x0][0x380] ;  /* 0x0000e000ff027b82 */ /* 0x001e240000000a00 */
[----:B---3--:R-:W-:-:S04]  /*0990*/  @!P0 IMAD.WIDE.U32 R14, R11, 0x8, R14 ;  /* 0x000000080b0e8825 */ /* 0x008fc800078e000e */
[C---:B------:R-:W-:Y:S02]  /*09a0*/  @!P1 IMAD R17, R25.reuse, UR7, R24 ;  /* 0x0000000719119c24 */ /* 0x040fe4000f8e0218 */
[----:B------:R-:W3:Y:S01]  /*09b0*/  LDC.64 R10, c[0x0][0x380] ;  /* 0x0000e000ff0a7b82 */ /* 0x000ee20000000a00 */
[----:B------:R-:W1:Y:S01]  /*09c0*/  @!P0 LDG.E.64 R14, desc[UR12][R14.64] ;  /* 0x0000000c0e0e8981 */ /* 0x000e62000c1e1b00 */
[----:B------:R-:W-:-:S06]  /*09d0*/  ISETP.GE.OR P3, PT, R25, UR9, P3 ;  /* 0x0000000919007c0c */ /* 0x000fcc0009f66670 */
[----:B------:R-:W3:Y:S01]  /*09e0*/  LDC.64 R12, c[0x0][0x388] ;  /* 0x0000e200ff0c7b82 */ /* 0x000ee20000000a00 */
[----:B----4-:R-:W-:-:S04]  /*09f0*/  @!P0 IMAD.WIDE.U32 R18, R16, 0x8, R18 ;  /* 0x0000000810128825 */ /* 0x010fc800078e0012 */
[----:B-----5:R-:W-:Y:S02]  /*0a00*/  @!P1 IMAD.WIDE.U32 R20, R17, 0x8, R20 ;  /* 0x0000000811149825 */ /* 0x020fe400078e0014 */
[----:B------:R-:W4:Y:S01]  /*0a10*/  @!P0 LDG.E.64 R18, desc[UR12][R18.64] ;  /* 0x0000000c12128981 */ /* 0x000f22000c1e1b00 */
[----:B------:R-:W5:Y:S01]  /*0a20*/  LDC.64 R16, c[0x0][0x388] ;  /* 0x0000e200ff107b82 */ /* 0x000f620000000a00 */
[----:B------:R-:W-:Y:S02]  /*0a30*/  @!P2 IMAD R27, R25, UR7, R23 ;  /* 0x00000007191bac24 */ /* 0x000fe4000f8e0217 */
[----:B------:R-:W4:Y:S01]  /*0a40*/  @!P1 LDG.E.64 R20, desc[UR12][R20.64] ;  /* 0x0000000c14149981 */ /* 0x000f22000c1e1b00 */
[----:B--2---:R-:W-:-:S04]  /*0a50*/  @!P1 IMAD.WIDE.U32 R8, R24, 0x8, R8 ;  /* 0x0000000818089825 */ /* 0x004fc800078e0008 */
[----:B0-----:R-:W-:Y:S02]  /*0a60*/  @!P2 IMAD.WIDE.U32 R2, R27, 0x8, R2 ;  /* 0x000000081b02a825 */ /* 0x001fe400078e0002 */
[----:B------:R-:W2:Y:S02]  /*0a70*/  @!P1 LDG.E.64 R8, desc[UR12][R8.64] ;  /* 0x0000000c08089981 */ /* 0x000ea4000c1e1b00 */
[----:B------:R-:W-:Y:S02]  /*0a80*/  @!P3 IMAD R27, R25, UR7, R22 ;  /* 0x00000007191bbc24 */ /* 0x000fe4000f8e0216 */
[----:B------:R-:W2:Y:S02]  /*0a90*/  @!P2 LDG.E.64 R2, desc[UR12][R2.64] ;  /* 0x0000000c0202a981 */ /* 0x000ea4000c1e1b00 */
[----:B---3--:R-:W-:-:S04]  /*0aa0*/  @!P3 IMAD.WIDE.U32 R26, R27, 0x8, R10 ;  /* 0x000000081b1ab825 */ /* 0x008fc800078e000a */
[----:B------:R-:W-:Y:S02]  /*0ab0*/  @!P2 IMAD.WIDE.U32 R10, R23, 0x8, R12 ;  /* 0x00000008170aa825 */ /* 0x000fe400078e000c */
[----:B------:R-:W3:Y:S02]  /*0ac0*/  @!P3 LDG.E.64 R12, desc[UR12][R26.64] ;  /* 0x0000000c1a0cb981 */ /* 0x000ee4000c1e1b00 */
[----:B-----5:R-:W-:Y:S02]  /*0ad0*/  @!P3 IMAD.WIDE.U32 R16, R22, 0x8, R16 ;  /* 0x000000081610b825 */ /* 0x020fe400078e0010 */
[----:B------:R-:W5:Y:S04]  /*0ae0*/  @!P2 LDG.E.64 R10, desc[UR12][R10.64] ;  /* 0x0000000c0a0aa981 */ /* 0x000f68000c1e1b00 */
[----:B------:R-:W5:Y:S01]  /*0af0*/  @!P3 LDG.E.64 R16, desc[UR12][R16.64] ;  /* 0x0000000c1010b981 */ /* 0x000f62000c1e1b00 */
[----:B------:R-:W-:Y:S01]  /*0b00*/  UIADD3 UR4, UPT, UPT, UR4, 0x4, URZ ;  /* 0x0000000404047890 */ /* 0x000fe2000fffe0ff */
[----:B-1----:R-:W-:-:S08]  /*0b10*/  @!P0 DADD R14, -R4, R14 ;  /* 0x00000000040e8229 */ /* 0x002fd0000000010e */
[----:B----4-:R-:W-:Y:S02]  /*0b20*/  @!P0 DFMA R6, R14, R18, R6 ;  /* 0x000000120e06822b */ /* 0x010fe40000000006 */
[----:B------:R-:W-:-:S08]  /*0b30*/  @!P1 DADD R20, -R4, R20 ;  /* 0x0000000004149229 */ /* 0x000fd00000000114 */
[----:B--2---:R-:W-:Y:S02]  /*0b40*/  @!P1 DFMA R6, R20, R8, R6 ;  /* 0x000000081406922b */ /* 0x004fe40000000006 */
[C---:B------:R-:W-:Y:S02]  /*0b50*/  @!P2 DADD R2, -R4.reuse, R2 ;  /* 0x000000000402a229 */ /* 0x040fe40000000102 */
[----:B---3--:R-:W-:-:S06]  /*0b60*/  @!P3 DADD R12, -R4, R12 ;  /* 0x00000000040cb229 */ /* 0x008fcc000000010c */
[----:B-----5:R-:W-:-:S08]  /*0b70*/  @!P2 DFMA R6, R2, R10, R6 ;  /* 0x0000000a0206a22b */ /* 0x020fd00000000006 */
[----:B------:R-:W-:-:S11]  /*0b80*/  @!P3 DFMA R6, R12, R16, R6 ;  /* 0x000000100c06b22b */ /* 0x000fd60000000006 */
.L_x_25:
[----:B------:R-:W-:Y:S05]  /*0b90*/  BRA.U !UP1, `(.L_x_22) ;  /* 0x0000000109c47547 */ /* 0x000fea000b800000 */
[----:B------:R-:W-:Y:S02]  /*0ba0*/  UISETP.NE.AND UP0, UPT, UR6, 0x1, UPT ;  /* 0x000000010600788c */ /* 0x000fe4000bf05270 */
[----:B------:R-:W-:-:S04]  /*0bb0*/  ULOP3.LUT UR5, UR5, 0x1, URZ, 0xc0, !UPT ;  /* 0x0000000105057892 */ /* 0x000fc8000f8ec0ff */
[----:B------:R-:W-:-:S03]  /*0bc0*/  UISETP.NE.U32.AND UP1, UPT, UR5, 0x1, UPT ;  /* 0x000000010500788c */ /* 0x000fc6000bf25070 */
[----:B------:R-:W-:Y:S08]  /*0bd0*/  BRA.U !UP0, `(.L_x_26) ;  /* 0x00000001086c7547 */ /* 0x000ff0000b800000 */
[----:B------:R-:W2:Y:S01]  /*0be0*/  LDCU UR6, c[0x0][0x3a0] ;  /* 0x00007400ff0677ac */ /* 0x000ea20008000800 */
[----:B------:R-:W3:Y:S01]  /*0bf0*/  LDC.64 R8, c[0x0][0x380] ;  /* 0x0000e000ff087b82 */ /* 0x000ee20000000a00 */
[----:B------:R-:W-:-:S07]  /*0c00*/  USHF.L.U32 UR5, UR4, 0xa, URZ ;  /* 0x0000000a04057899 */ /* 0x000fce00080006ff */
[----:B------:R-:W4:Y:S01]  /*0c10*/  LDC.64 R14, c[0x0][0x388] ;  /* 0x0000e200ff0e7b82 */ /* 0x000f220000000a00 */
[----:B------:R-:W-:-:S04]  /*0c20*/  LOP3.LUT R16, R0, UR5, RZ, 0xfc, !PT ;  /* 0x0000000500107c12 */ /* 0x000fc8000f8efcff */
[C---:B------:R-:W-:Y:S01]  /*0c30*/  ISETP.GE.U32.AND P0, PT, R16.reuse, UR7, PT ;  /* 0x0000000710007c0c */ /* 0x040fe2000bf06070 */
[----:B------:R-:W-:Y:S02]  /*0c40*/  VIADD R10, R16, 0x400 ;  /* 0x00000400100a7836 */ /* 0x000fe40000000000 */
[----:B------:R-:W5:Y:S01]  /*0c50*/  LDC.64 R12, c[0x0][0x380] ;  /* 0x0000e000ff0c7b82 */ /* 0x000f620000000a00 */
[----:B--2---:R-:W-:Y:S02]  /*0c60*/  ISETP.GE.OR P0, PT, R25, UR6, P0 ;  /* 0x0000000619007c0c */ /* 0x004fe40008706670 */
[----:B------:R-:W-:-:S04]  /*0c70*/  ISETP.GE.U32.AND P1, PT, R10, UR7, PT ;  /* 0x000000070a007c0c */ /* 0x000fc8000bf26070 */
[C---:B------:R-:W-:Y:S01]  /*0c80*/  ISETP.GE.OR P1, PT, R25.reuse, UR6, P1 ;  /* 0x0000000619007c0c */ /* 0x040fe20008f26670 */
[----:B0-----:R-:W0:Y:S06]  /*0c90*/  LDC.64 R2, c[0x0][0x388] ;  /* 0x0000e200ff027b82 */ /* 0x001e2c0000000a00 */
[----:B------:R-:W-:-:S04]  /*0ca0*/  @!P0 IMAD R11, R25, UR7, R16 ;  /* 0x00000007190b8c24 */ /* 0x000fc8000f8e0210 */
[----:B---3--:R-:W-:-:S04]  /*0cb0*/  @!P0 IMAD.WIDE.U32 R8, R11, 0x8, R8 ;  /* 0x000000080b088825 */ /* 0x008fc800078e0008 */
[----:B------:R-:W-:Y:S02]  /*0cc0*/  @!P1 IMAD R11, R25, UR7, R10 ;  /* 0x00000007190b9c24 */ /* 0x000fe4000f8e020a */
[----:B------:R-:W1:Y:S01]  /*0cd0*/  @!P0 LDG.E.64 R8, desc[UR12][R8.64] ;  /* 0x0000000c08088981 */ /* 0x000e62000c1e1b00 */
[----:B----4-:R-:W-:-:S04]  /*0ce0*/  @!P0 IMAD.WIDE.U32 R14, R16, 0x8, R14 ;  /* 0x00000008100e8825 */ /* 0x010fc800078e000e */
[----:B-----5:R-:W-:Y:S02]  /*0cf0*/  @!P1 IMAD.WIDE.U32 R12, R11, 0x8, R12 ;  /* 0x000000080b0c9825 */ /* 0x020fe400078e000c */
[----:B------:R-:W2:Y:S02]  /*0d00*/  @!P0 LDG.E.64 R14, desc[UR12][R14.64] ;  /* 0x0000000c0e0e8981 */ /* 0x000ea4000c1e1b00 */
[----:B0-----:R-:W-:Y:S02]  /*0d10*/  @!P1 IMAD.WIDE.U32 R10, R10, 0x8, R2 ;  /* 0x000000080a0a9825 */ /* 0x001fe400078e0002 */
[----:B------:R-:W3:Y:S04]  /*0d20*/  @!P1 LDG.E.64 R12, desc[UR12][R12.64] ;  /* 0x0000000c0c0c9981 */ /* 0x000ee8000c1e1b00 */
[----:B------:R-:W4:Y:S01]  /*0d30*/  @!P1 LDG.E.64 R10, desc[UR12][R10.64] ;  /* 0x0000000c0a0a9981 */ /* 0x000f22000c1e1b00 */
[----:B------:R-:W-:Y:S01]  /*0d40*/  UIADD3 UR4, UPT, UPT, UR4, 0x2, URZ ;  /* 0x0000000204047890 */ /* 0x000fe2000fffe0ff */
[----:B-1----:R-:W-:-:S08]  /*0d50*/  @!P0 DADD R2, -R4, R8 ;  /* 0x0000000004028229 */ /* 0x002fd00000000108 */
[----:B--2---:R-:W-:Y:S02]  /*0d60*/  @!P0 DFMA R6, R2, R14, R6 ;  /* 0x0000000e0206822b */ /* 0x004fe40000000006 */
[----:B---3--:R-:W-:-:S08]  /*0d70*/  @!P1 DADD R2, -R4, R12 ;  /* 0x0000000004029229 */ /* 0x008fd0000000010c */
[----:B----4-:R-:W-:-:S11]  /*0d80*/  @!P1 DFMA R6, R2, R10, R6 ;  /* 0x0000000a0206922b */ /* 0x010fd60000000006 */
.L_x_26:
[----:B------:R-:W-:Y:S05]  /*0d90*/  BRA.U !UP1, `(.L_x_22) ;  /* 0x0000000109447547 */ /* 0x000fea000b800000 */
[----:B------:R-:W2:Y:S01]  /*0da0*/  LDCU UR5, c[0x0][0x3a0] ;  /* 0x00007400ff0577ac */ /* 0x000ea20008000800 */
[----:B------:R-:W-:Y:S01]  /*0db0*/  BSSY.RECONVERGENT B0, `(.L_x_22) ;  /* 0x000000f000007945 */ /* 0x000fe20003800200 */
[----:B------:R-:W-:-:S06]  /*0dc0*/  USHF.L.U32 UR4, UR4, 0xa, URZ ;  /* 0x0000000a04047899 */ /* 0x000fcc00080006ff */
[----:B------:R-:W-:-:S04]  /*0dd0*/  LOP3.LUT R10, R0, UR4, RZ, 0xfc, !PT ;  /* 0x00000004000a7c12 */ /* 0x000fc8000f8efcff */
[----:B------:R-:W-:-:S04]  /*0de0*/  ISETP.GE.U32.AND P0, PT, R10, UR7, PT ;  /* 0x000000070a007c0c */ /* 0x000fc8000bf06070 */
[----:B--2---:R-:W-:-:S13]  /*0df0*/  ISETP.GE.OR P0, PT, R25, UR5, P0 ;  /* 0x0000000519007c0c */ /* 0x004fda0008706670 */
[----:B------:R-:W-:Y:S05]  /*0e00*/  @P0 BRA `(.L_x_27) ;  /* 0x0000000000240947 */ /* 0x000fea0003800000 */
[----:B0-----:R-:W0:Y:S01]  /*0e10*/  LDC.64 R2, c[0x0][0x380] ;  /* 0x0000e000ff027b82 */ /* 0x001e220000000a00 */
[----:B------:R-:W-:-:S07]  /*0e20*/  IMAD R11, R25, UR7, R10 ;  /* 0x00000007190b7c24 */ /* 0x000fce000f8e020a */
[----:B------:R-:W2:Y:S01]  /*0e30*/  LDC.64 R8, c[0x0][0x388] ;  /* 0x0000e200ff087b82 */ /* 0x000ea20000000a00 */
[----:B0-----:R-:W-:-:S06]  /*0e40*/  IMAD.WIDE.U32 R2, R11, 0x8, R2 ;  /* 0x000000080b027825 */ /* 0x001fcc00078e0002 */
[----:B------:R-:W1:Y:S01]  /*0e50*/  LDG.E.64 R2, desc[UR12][R2.64] ;  /* 0x0000000c02027981 */ /* 0x000e62000c1e1b00 */
[----:B--2---:R-:W-:-:S06]  /*0e60*/  IMAD.WIDE.U32 R8, R10, 0x8, R8 ;  /* 0x000000080a087825 */ /* 0x004fcc00078e0008 */
[----:B------:R-:W2:Y:S01]  /*0e70*/  LDG.E.64 R8, desc[UR12][R8.64] ;  /* 0x0000000c08087981 */ /* 0x000ea2000c1e1b00 */
[----:B-1----:R-:W-:-:S08]  /*0e80*/  DADD R4, -R4, R2 ;  /* 0x0000000004047229 */ /* 0x002fd00000000102 */
[----:B--2---:R-:W-:-:S11]  /*0e90*/  DFMA R6, R4, R8, R6 ;  /* 0x000000080406722b */ /* 0x004fd60000000006 */
.L_x_27:
[----:B------:R-:W-:Y:S05]  /*0ea0*/  BSYNC.RECONVERGENT B0 ;  /* 0x0000000000007941 */ /* 0x000fea0003800200 */
.L_x_22:
[----:B------:R-:W2:Y:S01]  /*0eb0*/  S2UR UR5, SR_CgaCtaId ;  /* 0x00000000000579c3 */ /* 0x000ea20000008800 */
[----:B------:R-:W-:Y:S01]  /*0ec0*/  UMOV UR4, 0x400 ;  /* 0x0000040000047882 */ /* 0x000fe20000000000 */
[----:B------:R-:W3:Y:S02]  /*0ed0*/  LDCU UR6, c[0x0][0x360] ;  /* 0x00006c00ff0677ac */ /* 0x000ee40008000800 */
[----:B---3--:R-:W-:Y:S02]  /*0ee0*/  UISETP.GE.U32.AND UP0, UPT, UR6, 0x2, UPT ;  /* 0x000000020600788c */ /* 0x008fe4000bf06070 */
[----:B--2---:R-:W-:-:S06]  /*0ef0*/  ULEA UR4, UR5, UR4, 0x18 ;  /* 0x0000000405047291 */ /* 0x004fcc000f8ec0ff */
[----:B------:R-:W-:-:S05]  /*0f00*/  LEA R9, R0, UR4, 0x3 ;  /* 0x0000000400097c11 */ /* 0x000fca000f8e18ff */
[----:B------:R2:W-:Y:S01]  /*0f10*/  STS.64 [R9], R6 ;  /* 0x0000000609007388 */ /* 0x0005e20000000a00 */
[----:B------:R-:W-:Y:S06]  /*0f20*/  BAR.SYNC.DEFER_BLOCKING 0x0 ;  /* 0x0000000000007b1d */ /* 0x000fec0000010000 */
[----:B------:R-:W-:Y:S05]  /*0f30*/  BRA.U !UP0, `(.L_x_28) ;  /* 0x0000000108307547 */ /* 0x000fea000b800000 */
[----:B--2---:R-:W-:-:S07]  /*0f40*/  MOV R6, UR6 ;  /* 0x0000000600067c02 */ /* 0x004fce0008000f00 */
.L_x_29:
[----:B------:R-:W-:-:S04]  /*0f50*/  SHF.R.U32.HI R8, RZ, 0x1, R6 ;  /* 0x00000001ff087819 */ /* 0x000fc80000011606 */
[----:B------:R-:W-:-:S13]  /*0f60*/  ISETP.GE.U32.AND P0, PT, R0, R8, PT ;  /* 0x000000080000720c */ /* 0x000fda0003f06070 */
[----:B------:R-:W-:Y:S01]  /*0f70*/  @!P0 IMAD R7, R8, 0x8, R9 ;  /* 0x0000000808078824 */ /* 0x000fe200078e0209 */
[----:B-1----:R-:W-:Y:S04]  /*0f80*/  @!P0 LDS.64 R4, [R9] ;  /* 0x0000000009048984 */ /* 0x002fe80000000a00 */
[----:B0-----:R-:W0:Y:S02]  /*0f90*/  @!P0 LDS.64 R2, [R7] ;  /* 0x0000000007028984 */ /* 0x001e240000000a00 */
[----:B0-----:R-:W-:-:S07]  /*0fa0*/  @!P0 DADD R2, R2, R4 ;  /* 0x0000000002028229 */ /* 0x001fce0000000004 */
[----:B------:R3:W-:Y:S01]  /*0fb0*/  @!P0 STS.64 [R9], R2 ;  /* 0x0000000209008388 */ /* 0x0007e20000000a00 */
[----:B------:R-:W-:Y:S01]  /*0fc0*/  BAR.SYNC.DEFER_BLOCKING 0x0 ;  /* 0x0000000000007b1d */ /* 0x000fe20000010000 */
[----:B------:R-:W-:Y:S02]  /*0fd0*/  ISETP.GT.U32.AND P0, PT, R6, 0x3, PT ;  /* 0x000000030600780c */ /* 0x000fe40003f04070 */
[----:B------:R-:W-:-:S11]  /*0fe0*/  MOV R6, R8 ;  /* 0x0000000800067202 */ /* 0x000fd60000000f00 */
[----:B---3--:R-:W-:Y:S05]  /*0ff0*/  @P0 BRA `(.L_x_29) ;  /* 0xfffffffc00d40947 */ /* 0x008fea000383ffff */
.L_x_28:
[----:B------:R-:W3:Y:S01]  /*1000*/  S2UR UR5, SR_CgaCtaId ;  /* 0x00000000000579c3 */ /* 0x000ee20000008800 */
[----:B------:R-:W-:-:S07]  /*1010*/  UMOV UR4, 0x400 ;  /* 0x0000040000047882 */ /* 0x000fce0000000000 */
[----:B-1----:R-:W1:Y:S01]  /*1020*/  LDC.64 R4, c[0x0][0x390] ;  /* 0x0000e400ff047b82 */ /* 0x002e620000000a00 */
[----:B---3--:R-:W-:Y:S01]  /*1030*/  ULEA UR4, UR5, UR4, 0x18 ;  /* 0x0000000405047291 */ /* 0x008fe2000f8ec0ff */
[----:B-1----:R-:W-:-:S08]  /*1040*/  IMAD.WIDE.U32 R4, R25, 0x8, R4 ;  /* 0x0000000819047825 */ /* 0x002fd000078e0004 */
[----:B0-----:R-:W0:Y:S04]  /*1050*/  LDS.64 R2, [UR4] ;  /* 0x00000004ff027984 */ /* 0x001e280008000a00 */
[----:B0-----:R-:W-:Y:S01]  /*1060*/  STG.E.64 desc[UR12][R4.64], R2 ;  /* 0x0000000204007986 */ /* 0x001fe2000c101b0c */
[----:B------:R-:W-:Y:S05]  /*1070*/  EXIT ;  /* 0x000000000000794d */ /* 0x000fea0003800000 */
.L_x_30:
        /* <DEDUP_REMOVED lines=16> */
.L_x_53:


//--------------------- .text._Z6medianPdS_ii     --------------------------
	.section	.text._Z6medianPdS_ii,"ax",@progbits
	.align	128
        .global         _Z6medianPdS_ii
        .type           _Z6medianPdS_ii,@function
        .size           _Z6medianPdS_ii,(.L_x_48 - _Z6medianPdS_ii)
        .other          _Z6medianPdS_ii,@"STO_CUDA_ENTRY STV_DEFAULT"
_Z6medianPdS_ii:
.text._Z6medianPdS_ii:
[----:B------:R-:W-:Y:S01]  /*0000*/  LDC R1, c[0x0][0x37c] ;  /* 0x0000df00ff017b82 */ /* 0x000fe20000000800 */
[----:B------:R-:W0:Y:S01]  /*0010*/  LDCU UR7, c[0x0][0x394] ;  /* 0x00007280ff0777ac */ /* 0x000e220008000800 */
[----:B------:R-:W1:Y:S01]  /*0020*/  S2R R0, SR_CTAID.X ;  /* 0x0000000000007919 */ /* 0x000e620000002500 */
[----:B------:R-:W-:Y:S01]  /*0030*/  CS2R R2, SRZ ;  /* 0x0000000000027805 */ /* 0x000fe2000001ff00 */
[----:B------:R-:W2:Y:S01]  /*0040*/  LDCU.64 UR10, c[0x0][0x358] ;  /* 0x00006b00ff0a77ac */ /* 0x000ea20008000a00 */
[----:B0-----:R-:W-:-:S09]  /*0050*/  UISETP.GE.AND UP0, UPT, UR7, -0x3fe, UPT ;  /* 0xfffffc020700788c */ /* 0x001fd2000bf06270 */
[----:B--2---:R-:W-:Y:S05]  /*0060*/  BRA.U !UP0, `(.L_x_31) ;  /* 0x00000009088c7547 */ /* 0x004fea000b800000 */
[----:B------:R-:W-:Y:S01]  /*0070*/  UIADD3 UR4, UPT, UPT, UR7, -0x1, URZ ;  /* 0xffffffff07047890 */ /* 0x000fe2000fffe0ff */
[----:B------:R-:W0:Y:S01]  /*0080*/  S2R R9, SR_TID.X ;  /* 0x0000000000097919 */ /* 0x000e220000002100 */
[----:B------:R-:W-:Y:S01]  /*0090*/  UISETP.GE.AND UP1, UPT, UR7, 0x1c01, UPT ;  /* 0x00001c010700788c */ /* 0x000fe2000bf26270 */
[----:B------:R-:W-:Y:S01]  /*00a0*/  CS2R R2, SRZ ;  /* 0x0000000000027805 */ /* 0x000fe2000001ff00 */
[----:B------:R-:W-:-:S04]  /*00b0*/  USHF.R.S32.HI UR5, URZ, 0x1f, UR4 ;  /* 0x0000001fff057899 */ /* 0x000fc80008011404 */
[----:B------:R-:W-:-:S03]  /*00c0*/  ULEA.HI UR5, UR5, UR4, URZ, 0xa ;  /* 0x0000000405057291 */ /* 0x000fc6000f8f50ff */
[----:B------:R-:W-:Y:S01]  /*00d0*/  UMOV UR4, URZ ;  /* 0x000000ff00047c82 */ /* 0x000fe20008000000 */
[----:B------:R-:W-:-:S04]  /*00e0*/  USHF.R.S32.HI UR5, URZ, 0xa, UR5 ;  /* 0x0000000aff057899 */ /* 0x000fc80008011405 */
[----:B------:R-:W-:-:S04]  /*00f0*/  UIADD3 UR6, UPT, UPT, UR5, 0x1, URZ ;  /* 0x0000000105067890 */ /* 0x000fc8000fffe0ff */
[----:B------:R-:W-:-:S04]  /*0100*/  ULOP3.LUT UR8, UR6, 0x7, URZ, 0xc0, !UPT ;  /* 0x0000000706087892 */ /* 0x000fc8000f8ec0ff */
[----:B------:R-:W-:Y:S01]  /*0110*/  UISETP.NE.AND UP0, UPT, UR8, URZ, UPT ;  /* 0x000000ff0800728c */ /* 0x000fe2000bf05270 */
[----:B------:R-:W-:Y:S10]  /*0120*/  BRA.U !UP1, `(.L_x_32) ;  /* 0x0000000509287547 */ /* 0x000ff4000b800000 */
[----:B------:R-:W-:Y:S01]  /*0130*/  ULOP3.LUT UR4, UR6, 0x7ffffff8, URZ, 0xc0, !UPT ;  /* 0x7ffffff806047892 */ /* 0x000fe2000f8ec0ff */
[----:B0-----:R-:W-:Y:S01]  /*0140*/  LOP3.LUT R10, R9, 0x1000, RZ, 0xfc, !PT ;  /* 0x00001000090a7812 */ /* 0x001fe200078efcff */
[----:B-1----:R-:W-:Y:S01]  /*0150*/  IMAD R8, R0, UR7, R9 ;  /* 0x0000000700087c24 */ /* 0x002fe2000f8e0209 */
[----:B------:R-:W-:Y:S01]  /*0160*/  CS2R R2, SRZ ;  /* 0x0000000000027805 */ /* 0x000fe2000001ff00 */
[----:B------:R-:W0:Y:S01]  /*0170*/  LDCU.64 UR12, c[0x0][0x390] ;  /* 0x00007200ff0c77ac */ /* 0x000e220008000a00 */
[----:B------:R-:W-:-:S12]  /*0180*/  UIADD3 UR9, UPT, UPT, -UR4, URZ, URZ ;  /* 0x000000ff04097290 */ /* 0x000fd8000fffe1ff */
.L_x_33:
[----:B------:R-:W-:Y:S01]  /*0190*/  VIADD R4, R10, 0xfffff000 ;  /* 0xfffff0000a047836 */ /* 0x000fe20000000000 */
[----:B0-----:R-:W-:-:S04]  /*01a0*/  UMOV UR7, UR13 ;  /* 0x0000000d00077c82 */ /* 0x001fc80008000000 */
[----:B------:R-:W-:-:S04]  /*01b0*/  ISETP.GE.U32.AND P0, PT, R4, UR7, PT ;  /* 0x0000000704007c0c */ /* 0x000fc8000bf06070 */
[----:B------:R-:W-:-:S13]  /*01c0*/  ISETP.GE.OR P0, PT, R0, UR12, P0 ;  /* 0x0000000c00007c0c */ /* 0x000fda0008706670 */
[----:B------:R-:W0:Y:S02]  /*01d0*/  @!P0 LDC.64 R4, c[0x0][0x380] ;  /* 0x0000e000ff048b82 */ /* 0x000e240000000a00 */
[----:B0-----:R-:W-:-:S06]  /*01e0*/  @!P0 IMAD.WIDE.U32 R4, R8, 0x8, R4 ;  /* 0x0000000808048825 */ /* 0x001fcc00078e0004 */
[----:B------:R-:W2:Y:S01]  /*01f0*/  @!P0 LDG.E.64 R4, desc[UR10][R4.64] ;  /* 0x0000000a04048981 */ /* 0x000ea2000c1e1b00 */
[C---:B------:R-:W-:Y:S01]  /*0200*/  VIADD R6, R10.reuse, 0xfffff400 ;  /* 0xfffff4000a067836 */ /* 0x040fe20000000000 */
[C---:B------:R-:W-:Y:S01]  /*0210*/  ISETP.GE.U32.AND P4, PT, R10.reuse, UR7, PT ;  /* 0x000000070a007c0c */ /* 0x040fe2000bf86070 */
[C---:B------:R-:W-:Y:S02]  /*0220*/  VIADD R11, R10.reuse, 0x400 ;  /* 0x000004000a0b7836 */ /* 0x040fe40000000000 */
[----:B------:R-:W-:Y:S01]  /*0230*/  VIADD R14, R10, 0x800 ;  /* 0x000008000a0e7836 */ /* 0x000fe20000000000 */
[----:B------:R-:W-:Y:S01]  /*0240*/  ISETP.GE.U32.AND P1, PT, R6, UR7, PT ;  /* 0x0000000706007c0c */ /* 0x000fe2000bf26070 */
[----:B------:R-:W-:Y:S01]  /*0250*/  VIADD R6, R10, 0xfffff800 ;  /* 0xfffff8000a067836 */ /* 0x000fe20000000000 */
[----:B------:R-:W-:Y:S01]  /*0260*/  ISETP.GE.OR P4, PT, R0, UR12, P4 ;  /* 0x0000000c00007c0c */ /* 0x000fe2000a786670 */
[----:B------:R-:W-:Y:S01]  /*0270*/  VIADD R16, R10, 0xc00 ;  /* 0x00000c000a107836 */ /* 0x000fe20000000000 */
[----:B------:R-:W-:-:S02]  /*0280*/  ISETP.GE.OR P1, PT, R0, UR12, P1 ;  /* 0x0000000c00007c0c */ /* 0x000fc40008f26670 */
[----:B------:R-:W-:Y:S01]  /*0290*/  ISETP.GE.U32.AND P2, PT, R6, UR7, PT ;  /* 0x0000000706007c0c */ /* 0x000fe2000bf46070 */
[----:B------:R-:W-:Y:S01]  /*02a0*/  VIADD R6, R10, 0xfffffc00 ;  /* 0xfffffc000a067836 */ /* 0x000fe20000000000 */
[----:B------:R-:W-:Y:S02]  /*02b0*/  ISETP.GE.U32.AND P5, PT, R11, UR7, PT ;  /* 0x000000070b007c0c */ /* 0x000fe4000bfa6070 */
[----:B------:R-:W-:Y:S02]  /*02c0*/  ISETP.GE.OR P2, PT, R0, UR12, P2 ;  /* 0x0000000c00007c0c */ /* 0x000fe40009746670 */
[----:B------:R-:W-:Y:S02]  /*02d0*/  ISETP.GE.U32.AND P3, PT, R6, UR7, PT ;  /* 0x0000000706007c0c */ /* 0x000fe4000bf66070 */
[C---:B------:R-:W-:Y:S02]  /*02e0*/  ISETP.GE.OR P5, PT, R0.reuse, UR12, P5 ;  /* 0x0000000c00007c0c */ /* 0x040fe4000afa6670 */
[----:B------:R-:W-:Y:S01]  /*02f0*/  ISETP.GE.OR P3, PT, R0, UR12, P3 ;  /* 0x0000000c00007c0c */ /* 0x000fe20009f66670 */
[----:B------:R-:W0:Y:S01]  /*0300*/  @!P1 LDC.64 R20, c[0x0][0x380] ;  /* 0x0000e000ff149b82 */ /* 0x000e220000000a00 */
[----:B------:R-:W-:Y:S01]  /*0310*/  @!P1 VIADD R11, R8, 0x400 ;  /* 0x00000400080b9836 */ /* 0x000fe20000000000 */
[----:B------:R-:W-:-:S04]  /*0320*/  ISETP.GE.U32.AND P6, PT, R14, UR7, PT ;  /* 0x000000070e007c0c */ /* 0x000fc8000bfc6070 */
[----:B------:R-:W-:Y:S02]  /*0330*/  ISETP.GE.OR P6, PT, R0, UR12, P6 ;  /* 0x0000000c00007c0c */ /* 0x000fe4000b7c6670 */
[----:B------:R-:W1:Y:S08]  /*0340*/  @!P2 LDC.64 R6, c[0x0][0x380] ;  /* 0x0000e000ff06ab82 */ /* 0x000e700000000a00 */
[----:B------:R-:W3:Y:S08]  /*0350*/  @!P3 LDC.64 R12, c[0x0][0x380] ;  /* 0x0000e000ff0cbb82 */ /* 0x000ef00000000a00 */
[----:B------:R-:W4:Y:S01]  /*0360*/  @!P4 LDC.64 R14, c[0x0][0x380] ;  /* 0x0000e000ff0ecb82 */ /* 0x000f220000000a00 */
[----:B0-----:R-:W-:-:S04]  /*0370*/  @!P1 IMAD.WIDE.U32 R20, R11, 0x8, R20 ;  /* 0x000000080b149825 */ /* 0x001fc800078e0014 */
[----:B------:R-:W-:-:S03]  /*0380*/  @!P2 VIADD R11, R8, 0x800 ;  /* 0x00000800080ba836 */ /* 0x000fc60000000000 */
[----:B------:R-:W0:Y:S01]  /*0390*/  @!P6 LDC.64 R18, c[0x0][0x380] ;  /* 0x0000e000ff12eb82 */ /* 0x000e220000000a00 */
[----:B-1----:R-:W-:-:S04]  /*03a0*/  @!P2 IMAD.WIDE.U32 R6, R11, 0x8, R6 ;  /* 0x000000080b06a825 */ /* 0x002fc800078e0006 */
[----:B------:R-:W-:Y:S02]  /*03b0*/  @!P3 VIADD R11, R8, 0xc00 ;  /* 0x00000c00080bb836 */ /* 0x000fe40000000000 */
[----:B------:R-:W5:Y:S02]  /*03c0*/  @!P2 LDG.E.64 R6, desc[UR10][R6.64] ;  /* 0x0000000a0606a981 */ /* 0x000f64000c1e1b00 */
[----:B---3--:R-:W-:-:S04]  /*03d0*/  @!P3 IMAD.WIDE.U32 R12, R11, 0x8, R12 ;  /* 0x000000080b0cb825 */ /* 0x008fc800078e000c */
[----:B------:R-:W-:Y:S02]  /*03e0*/  @!P4 VIADD R11, R8, 0x1000 ;  /* 0x00001000080bc836 */ /* 0x000fe40000000000 */
[----:B------:R-:W3:Y:S01]  /*03f0*/  @!P3 LDG.E.64 R12, desc[UR10][R12.64] ;  /* 0x0000000a0c0cb981 */ /* 0x000ee2000c1e1b00 */
[----:B--2---:R-:W-:Y:S01]  /*0400*/  @!P0 DADD R2, R2, R4 ;  /* 0x0000000002028229 */ /* 0x004fe20000000004 */
[----:B------:R-:W-:Y:S02]  /*0410*/  ISETP.GE.U32.AND P0, PT, R16, UR7, PT ;  /* 0x0000000710007c0c */ /* 0x000fe4000bf06070 */
[----:B------:R4:W2:Y:S01]  /*0420*/  @!P1 LDG.E.64 R4, desc[UR10][R20.64] ;  /* 0x0000000a14049981 */ /* 0x0008a2000c1e1b00 */
[----:B------:R-:W1:Y:S01]  /*0430*/  @!P5 LDC.64 R16, c[0x0][0x380] ;  /* 0x0000e000ff10db82 */ /* 0x000e620000000a00 */
[----:B------:R-:W-:Y:S01]  /*0440*/  ISETP.GE.OR P0, PT, R0, UR12, P0 ;  /* 0x0000000c00007c0c */ /* 0x000fe20008706670 */
[----:B----4-:R-:W-:-:S12]  /*0450*/  @!P4 IMAD.WIDE.U32 R20, R11, 0x8, R14 ;  /* 0x000000080b14c825 */ /* 0x010fd800078e000e */
[----:B------:R-:W4:Y:S01]  /*0460*/  @!P0 LDC.64 R14, c[0x0][0x380] ;  /* 0x0000e000ff0e8b82 */ /* 0x000f220000000a00 */
[----:B------:R-:W-:Y:S01]  /*0470*/  @!P5 VIADD R11, R8, 0x1400 ;  /* 0x00001400080bd836 */ /* 0x000fe20000000000 */
[----:B------:R-:W3:Y:S03]  /*0480*/  @!P4 LDG.E.64 R20, desc[UR10][R20.64] ;  /* 0x0000000a1414c981 */ /* 0x000ee6000c1e1b00 */
[----:B-1----:R-:W-:-:S04]  /*0490*/  @!P5 IMAD.WIDE.U32 R16, R11, 0x8, R16 ;  /* 0x000000080b10d825 */ /* 0x002fc800078e0010 */
[----:B------:R-:W-:Y:S02]  /*04a0*/  @!P6 VIADD R11, R8, 0x1800 ;  /* 0x00001800080be836 */ /* 0x000fe40000000000 */
[----:B------:R-:W3:Y:S02]  /*04b0*/  @!P5 LDG.E.64 R16, desc[UR10][R16.64] ;  /* 0x0000000a1010d981 */ /* 0x000ee4000c1e1b00 */
[----:B0-----:R-:W-:-:S04]  /*04c0*/  @!P6 IMAD.WIDE.U32 R18, R11, 0x8, R18 ;  /* 0x000000080b12e825 */ /* 0x001fc800078e0012 */
[----:B------:R-:W-:Y:S02]  /*04d0*/  @!P0 VIADD R11, R8, 0x1c00 ;  /* 0x00001c00080b8836 */ /* 0x000fe40000000000 */
[----:B------:R-:W3:Y:S02]  /*04e0*/  @!P6 LDG.E.64 R18, desc[UR10][R18.64] ;  /* 0x0000000a1212e981 */ /* 0x000ee4000c1e1b00 */
[----:B----4-:R-:W-:-:S06]  /*04f0*/  @!P0 IMAD.WIDE.U32 R14, R11, 0x8, R14 ;  /* 0x000000080b0e8825 */ /* 0x010fcc00078e000e */
[----:B------:R-:W4:Y:S01]  /*0500*/  @!P0 LDG.E.64 R14, desc[UR10][R14.64] ;  /* 0x0000000a0e0e8981 */ /* 0x000f22000c1e1b00 */
[----:B------:R-:W-:-:S04]  /*0510*/  UIADD3 UR9, UPT, UPT, UR9, 0x8, URZ ;  /* 0x0000000809097890 */ /* 0x000fc8000fffe0ff */
[----:B------:R-:W-:Y:S01]  /*0520*/  UISETP.NE.AND UP1, UPT, UR9, URZ, UPT ;  /* 0x000000ff0900728c */ /* 0x000fe2000bf25270 */
[----:B------:R-:W-:Y:S02]  /*0530*/  VIADD R10, R10, 0x2000 ;  /* 0x000020000a0a7836 */ /* 0x000fe40000000000 */
[----:B------:R-:W-:Y:S01]  /*0540*/  VIADD R8, R8, 0x2000 ;  /* 0x0000200008087836 */ /* 0x000fe20000000000 */
[----:B--2---:R-:W-:-:S08]  /*0550*/  @!P1 DADD R2, R2, R4 ;  /* 0x0000000002029229 */ /* 0x004fd00000000004 */
[----:B-----5:R-:W-:-:S08]  /*0560*/  @!P2 DADD R2, R2, R6 ;  /* 0x000000000202a229 */ /* 0x020fd00000000006 */
[----:B---3--:R-:W-:-:S08]  /*0570*/  @!P3 DADD R2, R2, R12 ;  /* 0x000000000202b229 */ /* 0x008fd0000000000c */
[----:B------:R-:W-:-:S08]  /*0580*/  @!P4 DADD R2, R2, R20 ;  /* 0x000000000202c229 */ /* 0x000fd00000000014 */
[----:B------:R-:W-:-:S08]  /*0590*/  @!P5 DADD R2, R2, R16 ;  /* 0x000000000202d229 */ /* 0x000fd00000000010 */
[----:B------:R-:W-:-:S08]  /*05a0*/  @!P6 DADD R2, R2, R18 ;  /* 0x000000000202e229 */ /* 0x000fd00000000012 */
[----:B----4-:R-:W-:Y:S01]  /*05b0*/  @!P0 DADD R2, R2, R14 ;  /* 0x0000000002028229 */ /* 0x010fe2000000000e */
[----:B------:R-:W-:Y:S10]  /*05c0*/  BRA.U UP1, `(.L_x_33) ;  /* 0xfffffff901f07547 */ /* 0x000ff4000b83ffff */
.L_x_32:
[----:B------:R-:W-:Y:S05]  /*05d0*/  BRA.U !UP0, `(.L_x_31) ;  /* 0x0000000508307547 */ /* 0x000fea000b800000 */
[----:B------:R-:W-:Y:S02]  /*05e0*/  UISETP.GE.U32.AND UP0, UPT, UR8, 0x4, UPT ;  /* 0x000000040800788c */ /* 0x000fe4000bf06070 */
[----:B------:R-:W-:-:S07]  /*05f0*/  ULOP3.LUT UP1, UR6, UR6, 0x3, URZ, 0xc0, !UPT ;  /* 0x0000000306067892 */ /* 0x000fce000f82c0ff */
[----:B------:R-:W-:Y:S05]  /*0600*/  BRA.U !UP0, `(.L_x_34) ;  /* 0x00000001088c7547 */ /* 0x000fea000b800000 */
[----:B------:R-:W1:Y:S01]  /*0610*/  LDCU UR9, c[0x0][0x390] ;  /* 0x00007200ff0977ac */ /* 0x000e620008000800 */
[----:B------:R-:W-:-:S06]  /*0620*/  USHF.L.U32 UR8, UR4, 0xa, URZ ;  /* 0x0000000a04087899 */ /* 0x000fcc00080006ff */
[----:B0-----:R-:W-:-:S04]  /*0630*/  LOP3.LUT R7, R9, UR8, RZ, 0xfc, !PT ;  /* 0x0000000809077c12 */ /* 0x001fc8000f8efcff */
[C---:B------:R-:W-:Y:S01]  /*0640*/  ISETP.GE.U32.AND P0, PT, R7.reuse, UR7, PT ;  /* 0x0000000707007c0c */ /* 0x040fe2000bf06070 */
[C---:B------:R-:W-:Y:S02]  /*0650*/  VIADD R15, R7.reuse, 0x400 ;  /* 0x00000400070f7836 */ /* 0x040fe40000000000 */
[C---:B------:R-:W-:Y:S01]  /*0660*/  VIADD R17, R7.reuse, 0x800 ;  /* 0x0000080007117836 */ /* 0x040fe20000000000 */
[C---:B-1----:R-:W-:Y:S01]  /*0670*/  ISETP.GE.OR P0, PT, R0.reuse, UR9, P0 ;  /* 0x0000000900007c0c */ /* 0x042fe20008706670 */
[----:B------:R-:W-:Y:S01]  /*0680*/  VIADD R19, R7, 0xc00 ;  /* 0x00000c0007137836 */ /* 0x000fe20000000000 */
[----:B------:R-:W-:Y:S02]  /*0690*/  ISETP.GE.U32.AND P1, PT, R15, UR7, PT ;  /* 0x000000070f007c0c */ /* 0x000fe4000bf26070 */
[----:B------:R-:W-:Y:S02]  /*06a0*/  ISETP.GE.U32.AND P2, PT, R17, UR7, PT ;  /* 0x0000000711007c0c */ /* 0x000fe4000bf46070 */
[----:B------:R-:W-:-:S02]  /*06b0*/  ISETP.GE.OR P1, PT, R0, UR9, P1 ;  /* 0x0000000900007c0c */ /* 0x000fc40008f26670 */
[----:B------:R-:W-:Y:S02]  /*06c0*/  ISETP.GE.OR P2, PT, R0, UR9, P2 ;  /* 0x0000000900007c0c */ /* 0x000fe40009746670 */
[----:B------:R-:W-:-:S03]  /*06d0*/  ISETP.GE.U32.AND P3, PT, R19, UR7, PT ;  /* 0x0000000713007c0c */ /* 0x000fc6000bf66070 */
[----:B------:R-:W0:Y:S01]  /*06e0*/  @!P0 LDC.64 R4, c[0x0][0x380] ;  /* 0x0000e000ff048b82 */ /* 0x000e220000000a00 */
[C---:B------:R-:W-:Y:S01]  /*06f0*/  ISETP.GE.OR P3, PT, R0.reuse, UR9, P3 ;  /* 0x0000000900007c0c */ /* 0x040fe20009f66670 */
[----:B------:R-:W-:-:S04]  /*0700*/  @!P0 IMAD R7, R0, UR7, R7 ;  /* 0x0000000700078c24 */ /* 0x000fc8000f8e0207 */
[----:B------:R-:W-:Y:S02]  /*0710*/  @!P1 IMAD R15, R0, UR7, R15 ;  /* 0x00000007000f9c24 */ /* 0x000fe4000f8e020f */
[----:B------:R-:W1:Y:S08]  /*0720*/  @!P1 LDC.64 R12, c[0x0][0x380] ;  /* 0x0000e000ff0c9b82 */ /* 0x000e700000000a00 */
[----:B------:R-:W2:Y:S01]  /*0730*/  @!P2 LDC.64 R10, c[0x0][0x380] ;  /* 0x0000e000ff0aab82 */ /* 0x000ea20000000a00 */
[----:B0-----:R-:W-:-:S07]  /*0740*/  @!P0 IMAD.WIDE.U32 R4, R7, 0x8, R4 ;  /* 0x0000000807048825 */ /* 0x001fce00078e0004 */
[----:B------:R-:W0:Y:S01]  /*0750*/  @!P3 LDC.64 R6, c[0x0][0x380] ;  /* 0x0000e000ff06bb82 */ /* 0x000e220000000a00 */
[----:B------:R-:W3:Y:S01]  /*0760*/  @!P0 LDG.E.64 R4, desc[UR10][R4.64] ;  /* 0x0000000a04048981 */ /* 0x000ee2000c1e1b00 */
[----:B-1----:R-:W-:-:S04]  /*0770*/  @!P1 IMAD.WIDE.U32 R12, R15, 0x8, R12 ;  /* 0x000000080f0c9825 */ /* 0x002fc800078e000c */
[----:B------:R-:W-:Y:S02]  /*0780*/  @!P2 IMAD R15, R0, UR7, R17 ;  /* 0x00000007000fac24 */ /* 0x000fe4000f8e0211 */
[----:B------:R-:W4:Y:S02]  /*0790*/  @!P1 LDG.E.64 R12, desc[UR10][R12.64] ;  /* 0x0000000a0c0c9981 */ /* 0x000f24000c1e1b00 */
[----:B--2---:R-:W-:-:S04]  /*07a0*/  @!P2 IMAD.WIDE.U32 R10, R15, 0x8, R10 ;  /* 0x000000080f0aa825 */ /* 0x004fc800078e000a */
[----:B------:R-:W-:Y:S02]  /*07b0*/  @!P3 IMAD R15, R0, UR7, R19 ;  /* 0x00000007000fbc24 */ /* 0x000fe4000f8e0213 */
[----:B------:R-:W2:Y:S02]  /*07c0*/  @!P2 LDG.E.64 R10, desc[UR10][R10.64] ;  /* 0x0000000a0a0aa981 */ /* 0x000ea4000c1e1b00 */
[----:B0-----:R-:W-:-:S06]  /*07d0*/  @!P3 IMAD.WIDE.U32 R6, R15, 0x8, R6 ;  /* 0x000000080f06b825 */ /* 0x001fcc00078e0006 */
[----:B------:R-:W5:Y:S01]  /*07e0*/  @!P3 LDG.E.64 R6, desc[UR10][R6.64] ;  /* 0x0000000a0606b981 */ /* 0x000f62000c1e1b00 */
[----:B------:R-:W-:Y:S01]  /*07f0*/  UIADD3 UR4, UPT, UPT, UR4, 0x4, URZ ;  /* 0x0000000404047890 */ /* 0x000fe2000fffe0ff */
[----:B---3--:R-:W-:-:S08]  /*0800*/  @!P0 DADD R2, R2, R4 ;  /* 0x0000000002028229 */ /* 0x008fd00000000004 */
[----:B----4-:R-:W-:-:S08]  /*0810*/  @!P1 DADD R2, R2, R12 ;  /* 0x0000000002029229 */ /* 0x010fd0000000000c */
[----:B--2---:R-:W-:-:S08]  /*0820*/  @!P2 DADD R2, R2, R10 ;  /* 0x000000000202a229 */ /* 0x004fd0000000000a */
[----:B-----5:R-:W-:-:S11]  /*0830*/  @!P3 DADD R2, R2, R6 ;  /* 0x000000000202b229 */ /* 0x020fd60000000006 */
.L_x_34:
[----:B------:R-:W-:Y:S05]  /*0840*/  BRA.U !UP1, `(.L_x_31) ;  /* 0x0000000109947547 */ /* 0x000fea000b800000 */
[----:B------:R-:W-:Y:S02]  /*0850*/  UISETP.NE.AND UP0, UPT, UR6, 0x1, UPT ;  /* 0x000000010600788c */ /* 0x000fe4000bf05270 */
[----:B------:R-:W-:-:S04]  /*0860*/  ULOP3.LUT UR5, UR5, 0x1, URZ, 0xc0, !UPT ;  /* 0x0000000105057892 */ /* 0x000fc8000f8ec0ff */
[----:B------:R-:W-:-:S03]  /*0870*/  UISETP.NE.U32.AND UP1, UPT, UR5, 0x1, UPT ;  /* 0x000000010500788c */ /* 0x000fc6000bf25070 */
[----:B------:R-:W-:Y:S08]  /*0880*/  BRA.U !UP0, `(.L_x_35) ;  /* 0x00000001084c7547 */ /* 0x000ff0000b800000 */
[----:B------:R-:W1:Y:S01]  /*0890*/  LDCU UR6, c[0x0][0x390] ;  /* 0x00007200ff0677ac */ /* 0x000e620008000800 */
[----:B------:R-:W-:-:S06]  /*08a0*/  USHF.L.U32 UR5, UR4, 0xa, URZ ;  /* 0x0000000a04057899 */ /* 0x000fcc00080006ff */
[----:B0-----:R-:W-:-:S04]  /*08b0*/  LOP3.LUT R11, R9, UR5, RZ, 0xfc, !PT ;  /* 0x00000005090b7c12 */ /* 0x001fc8000f8efcff */
[C---:B------:R-:W-:Y:S01]  /*08c0*/  ISETP.GE.U32.AND P0, PT, R11.reuse, UR7, PT ;  /* 0x000000070b007c0c */ /* 0x040fe2000bf06070 */
[----:B------:R-:W-:-:S03]  /*08d0*/  VIADD R13, R11, 0x400 ;  /* 0x000004000b0d7836 */ /* 0x000fc60000000000 */
[----:B-1----:R-:W-:Y:S02]  /*08e0*/  ISETP.GE.OR P0, PT, R0, UR6, P0 ;  /* 0x0000000600007c0c */ /* 0x002fe40008706670 */
[----:B------:R-:W-:-:S04]  /*08f0*/  ISETP.GE.U32.AND P1, PT, R13, UR7, PT ;  /* 0x000000070d007c0c */ /* 0x000fc8000bf26070 */
[----:B------:R-:W-:-:S07]  /*0900*/  ISETP.GE.OR P1, PT, R0, UR6, P1 ;  /* 0x0000000600007c0c */ /* 0x000fce0008f26670 */
[----:B------:R-:W0:Y:S01]  /*0910*/  @!P0 LDC.64 R4, c[0x0][0x380] ;  /* 0x0000e000ff048b82 */ /* 0x000e220000000a00 */
[----:B------:R-:W-:-:S07]  /*0920*/  @!P0 IMAD R11, R0, UR7, R11 ;  /* 0x00000007000b8c24 */ /* 0x000fce000f8e020b */
[----:B------:R-:W1:Y:S01]  /*0930*/  @!P1 LDC.64 R6, c[0x0][0x380] ;  /* 0x0000e000ff069b82 */ /* 0x000e620000000a00 */
[----:B0-----:R-:W-:-:S04]  /*0940*/  @!P0 IMAD.WIDE.U32 R4, R11, 0x8, R4 ;  /* 0x000000080b048825 */ /* 0x001fc800078e0004 */
[----:B------:R-:W-:Y:S02]  /*0950*/  @!P1 IMAD R11, R0, UR7, R13 ;  /* 0x00000007000b9c24 */ /* 0x000fe4000f8e020d */
[----:B------:R-:W2:Y:S02]  /*0960*/  @!P0 LDG.E.64 R4, desc[UR10][R4.64] ;  /* 0x0000000a04048981 */ /* 0x000ea4000c1e1b00 */
[----:B-1----:R-:W-:-:S06]  /*0970*/  @!P1 IMAD.WIDE.U32 R6, R11, 0x8, R6 ;  /* 0x000000080b069825 */ /* 0x002fcc00078e0006 */
[----:B------:R-:W3:Y:S01]  /*0980*/  @!P1 LDG.E.64 R6, desc[UR10][R6.64] ;  /* 0x0000000a06069981 */ /* 0x000ee2000c1e1b00 */
[----:B------:R-:W-:Y:S01]  /*0990*/  UIADD3 UR4, UPT, UPT, UR4, 0x2, URZ ;  /* 0x0000000204047890 */ /* 0x000fe2000fffe0ff */
[----:B--2---:R-:W-:-:S08]  /*09a0*/  @!P0 DADD R2, R2, R4 ;  /* 0x0000000002028229 */ /* 0x004fd00000000004 */
[----:B---3--:R-:W-:-:S11]  /*09b0*/  @!P1 DADD R2, R2, R6 ;  /* 0x0000000002029229 */ /* 0x008fd60000000006 */
.L_x_35:
[----:B------:R-:W-:Y:S05]  /*09c0*/  BRA.U !UP1, `(.L_x_31) ;  /* 0x0000000109347547 */ /* 0x000fea000b800000 */
[----:B------:R-:W1:Y:S01]  /*09d0*/  LDCU UR5, c[0x0][0x390] ;  /* 0x00007200ff0577ac */ /* 0x000e620008000800 */
[----:B------:R-:W-:Y:S01]  /*09e0*/  BSSY.RECONVERGENT B0, `(.L_x_31) ;  /* 0x000000b000007945 */ /* 0x000fe20003800200 */
[----:B------:R-:W-:-:S06]  /*09f0*/  USHF.L.U32 UR4, UR4, 0xa, URZ ;  /* 0x0000000a04047899 */ /* 0x000fcc00080006ff */
[----:B0-----:R-:W-:-:S04]  /*0a00*/  LOP3.LUT R7, R9, UR4, RZ, 0xfc, !PT ;  /* 0x0000000409077c12 */ /* 0x001fc8000f8efcff */
[----:B------:R-:W-:-:S04]  /*0a10*/  ISETP.GE.U32.AND P0, PT, R7, UR7, PT ;  /* 0x0000000707007c0c */ /* 0x000fc8000bf06070 */
[----:B-1----:R-:W-:-:S13]  /*0a20*/  ISETP.GE.OR P0, PT, R0, UR5, P0 ;  /* 0x0000000500007c0c */ /* 0x002fda0008706670 */
[----:B------:R-:W-:Y:S05]  /*0a30*/  @P0 BRA `(.L_x_36) ;  /* 0x0000000000140947 */ /* 0x000fea0003800000 */
[----:B------:R-:W0:Y:S01]  /*0a40*/  LDC.64 R4, c[0x0][0x380] ;  /* 0x0000e000ff047b82 */ /* 0x000e220000000a00 */
[----:B------:R-:W-:-:S04]  /*0a50*/  IMAD R7, R0, UR7, R7 ;  /* 0x0000000700077c24 */ /* 0x000fc8000f8e0207 */
[----:B0-----:R-:W-:-:S06]  /*0a60*/  IMAD.WIDE.U32 R4, R7, 0x8, R4 ;  /* 0x0000000807047825 */ /* 0x001fcc00078e0004 */
[----:B------:R-:W2:Y:S02]  /*0a70*/  LDG.E.64 R4, desc[UR10][R4.64] ;  /* 0x0000000a04047981 */ /* 0x000ea4000c1e1b00 */
[----:B--2---:R-:W-:-:S11]  /*0a80*/  DADD R2, R2, R4 ;  /* 0x0000000002027229 */ /* 0x004fd60000000004 */
.L_x_36:
[----:B------:R-:W-:Y:S05]  /*0a90*/  BSYNC.RECONVERGENT B0 ;  /* 0x0000000000007941 */ /* 0x000fea0003800200 */
.L_x_31:
[----:B------:R-:W2:Y:S01]  /*0aa0*/  S2R R15, SR_TID.X ;  /* 0x00000000000f7919 */ /* 0x000ea20000002100 */
[----:B------:R-:W3:Y:S01]  /*0ab0*/  S2UR UR5, SR_CgaCtaId ;  /* 0x00000000000579c3 */ /* 0x000ee20000008800 */
[----:B------:R-:W4:Y:S01]  /*0ac0*/  LDCU UR4, c[0x0][0x394] ;  /* 0x00007280ff0477ac */ /* 0x000f220008000800 */
[----:B------:R-:W-:Y:S01]  /*0ad0*/  IMAD.MOV.U32 R8, RZ, RZ, 0x1 ;  /* 0x00000001ff087424 */ /* 0x000fe200078e00ff */
[----:B------:R-:W5:Y:S05]  /*0ae0*/  LDCU UR7, c[0x0][0x360] ;  /* 0x00006c00ff0777ac */ /* 0x000f6a0008000800 */
[----:B------:R-:W0:Y:S01]  /*0af0*/  S2UR UR6, SR_CgaCtaId ;  /* 0x00000000000679c3 */ /* 0x000e220000008800 */
[----:B----4-:R-:W4:Y:S01]  /*0b00*/  I2F.F64 R4, UR4 ;  /* 0x0000000400047d12 */ /* 0x010f220008201c00 */
[----:B------:R-:W-:Y:S01]  /*0b10*/  UMOV UR4, 0x400 ;  /* 0x0000040000047882 */ /* 0x000fe20000000000 */
[----:B-----5:R-:W-:-:S02]  /*0b20*/  UISETP.GE.U32.AND UP0, UPT, UR7, 0x2, UPT ;  /* 0x000000020700788c */ /* 0x020fc4000bf06070 */
[----:B---3--:R-:W-:-:S03]  /*0b30*/  ULEA UR4, UR5, UR4, 0x18 ;  /* 0x0000000405047291 */ /* 0x008fc6000f8ec0ff */
[----:B------:R-:W-:-:S03]  /*0b40*/  UMOV UR5, 0x400 ;  /* 0x0000040000057882 */ /* 0x000fc60000000000 */
[----:B--2---:R-:W-:Y:S01]  /*0b50*/  LEA R13, R15, UR4, 0x3 ;  /* 0x000000040f0d7c11 */ /* 0x004fe2000f8e18ff */
[----:B0-----:R-:W-:Y:S01]  /*0b60*/  ULEA UR5, UR6, UR5, 0x18 ;  /* 0x0000000506057291 */ /* 0x001fe2000f8ec0ff */
[----:B----4-:R-:W0:Y:S03]  /*0b70*/  MUFU.RCP64H R9, R5 ;  /* 0x0000000500097308 */ /* 0x010e260000001800 */
[----:B------:R2:W-:Y:S01]  /*0b80*/  STS.64 [R13], R2 ;  /* 0x000000020d007388 */ /* 0x0005e20000000a00 */
[----:B0-----:R-:W-:Y:S01]  /*0b90*/  DFMA R10, -R4, R8, 1 ;  /* 0x3ff00000040a742b */ /* 0x001fe20000000108 */
[----:B------:R-:W-:Y:S06]  /*0ba0*/  BAR.SYNC.DEFER_BLOCKING 0x0 ;  /* 0x0000000000007b1d */ /* 0x000fec0000010000 */
[----:B--2---:R-:W-:Y:S05]  /*0bb0*/  BRA.U !UP0, `(.L_x_37) ;  /* 0x0000000108307547 */ /* 0x004fea000b800000 */
[----:B------:R-:W-:-:S07]  /*0bc0*/  IMAD.U32 R12, RZ, RZ, UR7 ;  /* 0x00000007ff0c7e24 */ /* 0x000fce000f8e00ff */
.L_x_38:
[----:B------:R-:W-:-:S04]  /*0bd0*/  SHF.R.U32.HI R16, RZ, 0x1, R12 ;  /* 0x00000001ff107819 */ /* 0x000fc8000001160c */
[----:B------:R-:W-:-:S13]  /*0be0*/  ISETP.GE.U32.AND P0, PT, R15, R16, PT ;  /* 0x000000100f00720c */ /* 0x000fda0003f06070 */
[----:B------:R-:W-:Y:S01]  /*0bf0*/  @!P0 IMAD R14, R16, 0x8, R13 ;  /* 0x00000008100e8824 */ /* 0x000fe200078e020d */
[----:B------:R-:W-:Y:S04]  /*0c00*/  @!P0 LDS.64 R6, [R13] ;  /* 0x000000000d068984 */ /* 0x000fe80000000a00 */
[----:B------:R-:W0:Y:S02]  /*0c10*/  @!P0 LDS.64 R2, [R14] ;  /* 0x000000000e028984 */ /* 0x000e240000000a00 */
[----:B0-----:R-:W-:-:S07]  /*0c20*/  @!P0 DADD R2, R2, R6 ;  /* 0x0000000002028229 */ /* 0x001fce0000000006 */
[----:B------:R0:W-:Y:S01]  /*0c30*/  @!P0 STS.64 [R13], R2 ;  /* 0x000000020d008388 */ /* 0x0001e20000000a00 */
[----:B------:R-:W-:Y:S01]  /*0c40*/  BAR.SYNC.DEFER_BLOCKING 0x0 ;  /* 0x0000000000007b1d */ /* 0x000fe20000010000 */
[----:B------:R-:W-:Y:S01]  /*0c50*/  ISETP.GT.U32.AND P0, PT, R12, 0x3, PT ;  /* 0x000000030c00780c */ /* 0x000fe20003f04070 */
[----:B------:R-:W-:-:S12]  /*0c60*/  IMAD.MOV.U32 R12, RZ, RZ, R16 ;  /* 0x000000ffff0c7224 */ /* 0x000fd800078e0010 */
[----:B0-----:R-:W-:Y:S05]  /*0c70*/  @P0 BRA `(.L_x_38) ;  /* 0xfffffffc00d40947 */ /* 0x001fea000383ffff */
.L_x_37:
[----:B------:R-:W0:Y:S01]  /*0c80*/  LDS.64 R6, [UR5] ;  /* 0x00000005ff067984 */ /* 0x000e220008000a00 */
[----:B------:R-:W-:-:S08]  /*0c90*/  DFMA R10, R10, R10, R10 ;  /* 0x0000000a0a0a722b */ /* 0x000fd0000000000a */
[----:B------:R-:W-:-:S08]  /*0ca0*/  DFMA R10, R8, R10, R8 ;  /* 0x0000000a080a722b */ /* 0x000fd00000000008 */
[----:B------:R-:W-:-:S08]  /*0cb0*/  DFMA R2, -R4, R10, 1 ;  /* 0x3ff000000402742b */ /* 0x000fd0000000010a */
[----:B------:R-:W-:-:S08]  /*0cc0*/  DFMA R2, R10, R2, R10 ;  /* 0x000000020a02722b */ /* 0x000fd0000000000a */
[----:B0-----:R-:W-:Y:S01]  /*0cd0*/  DMUL R8, R6, R2 ;  /* 0x0000000206087228 */ /* 0x001fe20000000000 */
[----:B------:R-:W-:-:S07]  /*0ce0*/  FSETP.GEU.AND P1, PT, |R7|, 6.5827683646048100446e-37, PT ;  /* 0x036000000700780b */ /* 0x000fce0003f2e200 */
[----:B------:R-:W-:-:S08]  /*0cf0*/  DFMA R10, -R4, R8, R6 ;  /* 0x00000008040a722b */ /* 0x000fd00000000106 */
[----:B------:R-:W-:-:S10]  /*0d00*/  DFMA R2, R2, R10, R8 ;  /* 0x0000000a0202722b */ /* 0x000fd40000000008 */
[----:B------:R-:W-:-:S05]  /*0d10*/  FFMA R8, RZ, R5, R3 ;  /* 0x00000005ff087223 */ /* 0x000fca0000000003 */
[----:B------:R-:W-:-:S13]  /*0d20*/  FSETP.GT.AND P0, PT, |R8|, 1.469367938527859385e-39, PT ;  /* 0x001000000800780b */ /* 0x000fda0003f04200 */
[----:B------:R-:W-:Y:S05]  /*0d30*/  @P0 BRA P1, `(.L_x_39) ;  /* 0x0000000000080947 */ /* 0x000fea0000800000 */
[----:B------:R-:W-:-:S07]  /*0d40*/  MOV R10, 0xd60 ;  /* 0x00000d60000a7802 */ /* 0x000fce0000000f00 */
[----:B-1----:R-:W-:Y:S05]  /*0d50*/  CALL.REL.NOINC `($__internal_2_$__cuda_sm20_div_rn_f64_full) ;  /* 0x0000000000107944 */ /* 0x002fea0003c00000 */
.L_x_39:
[----:B------:R-:W1:Y:S02]  /*0d60*/  LDC.64 R4, c[0x0][0x388] ;  /* 0x0000e200ff047b82 */ /* 0x000e640000000a00 */
[----:B-1----:R-:W-:-:S05]  /*0d70*/  IMAD.WIDE.U32 R4, R0, 0x8, R4 ;  /* 0x0000000800047825 */ /* 0x002fca00078e0004 */
[----:B------:R-:W-:Y:S01]  /*0d80*/  STG.E.64 desc[UR10][R4.64], R2 ;  /* 0x0000000204007986 */ /* 0x000fe2000c101b0a */
[----:B------:R-:W-:Y:S05]  /*0d90*/  EXIT ;  /* 0x000000000000794d */ /* 0x000fea0003800000 */
        .weak           $__internal_2_$__cuda_sm20_div_rn_f64_full
        .type           $__internal_2_$__cuda_sm20_div_rn_f64_full,@function
        .size           $__internal_2_$__cuda_sm20_div_rn_f64_full,(.L_x_48 - $__internal_2_$__cuda_sm20_div_rn_f64_full)
$__internal_2_$__cuda_sm20_div_rn_f64_full:
[C---:B------:R-:W-:Y:S01]  /*0da0*/  FSETP.GEU.AND P0, PT, |R5|.reuse, 1.469367938527859385e-39, PT ;  /* 0x001000000500780b */ /* 0x040fe20003f0e200 */
[----:B------:R-:W-:Y:S01]  /*0db0*/  IMAD.MOV.U32 R8, RZ, RZ, 0x1 ;  /* 0x00000001ff087424 */ /* 0x000fe200078e00ff */
[C---:B------:R-:W-:Y:S01]  /*0dc0*/  LOP3.LUT R2, R5.reuse, 0x800fffff, RZ, 0xc0, !PT ;  /* 0x800fffff05027812 */ /* 0x040fe200078ec0ff */
[----:B------:R-:W-:Y:S01]  /*0dd0*/  IMAD.MOV.U32 R11, RZ, RZ, 0x1ca00000 ;  /* 0x1ca00000ff0b7424 */ /* 0x000fe200078e00ff */
[----:B------:R-:W-:Y:S02]  /*0de0*/  LOP3.LUT R15, R5, 0x7ff00000, RZ, 0xc0, !PT ;  /* 0x7ff00000050f7812 */ /* 0x000fe400078ec0ff */
[----:B------:R-:W-:Y:S01]  /*0df0*/  LOP3.LUT R3, R2, 0x3ff00000, RZ, 0xfc, !PT ;  /* 0x3ff0000002037812 */ /* 0x000fe200078efcff */
[----:B------:R-:W-:Y:S01]  /*0e00*/  IMAD.MOV.U32 R2, RZ, RZ, R4 ;  /* 0x000000ffff027224 */ /* 0x000fe200078e0004 */
[----:B------:R-:W-:-:S04]  /*0e10*/  LOP3.LUT R14, R7, 0x7ff00000, RZ, 0xc0, !PT ;  /* 0x7ff00000070e7812 */ /* 0x000fc800078ec0ff */
[----:B------:R-:W-:Y:S01]  /*0e20*/  ISETP.GE.U32.AND P1, PT, R14, R15, PT ;  /* 0x0000000f0e00720c */ /* 0x000fe20003f26070 */
[----:B------:R-:W-:Y:S01]  /*0e30*/  @!P0 DMUL R2, R4, 8.98846567431157953865e+307 ;  /* 0x7fe0000004028828 */ /* 0x000fe20000000000 */
[----:B------:R-:W-:-:S05]  /*0e40*/  IMAD.MOV.U32 R21, RZ, RZ, R14 ;  /* 0x000000ffff157224 */ /* 0x000fca00078e000e */
[----:B------:R-:W0:Y:S02]  /*0e50*/  MUFU.RCP64H R9, R3 ;  /* 0x0000000300097308 */ /* 0x000e240000001800 */
[----:B0-----:R-:W-:-:S08]  /*0e60*/  DFMA R12, R8, -R2, 1 ;  /* 0x3ff00000080c742b */ /* 0x001fd00000000802 */
[----:B------:R-:W-:-:S08]  /*0e70*/  DFMA R12, R12, R12, R12 ;  /* 0x0000000c0c0c722b */ /* 0x000fd0000000000c */
[----:B------:R-:W-:Y:S01]  /*0e80*/  DFMA R12, R8, R12, R8 ;  /* 0x0000000c080c722b */ /* 0x000fe20000000008 */
[----:B------:R-:W-:Y:S01]  /*0e90*/  SEL R9, R11, 0x63400000, !P1 ;  /* 0x634000000b097807 */ /* 0x000fe20004800000 */
[----:B------:R-:W-:Y:S01]  /*0ea0*/  IMAD.MOV.U32 R8, RZ, RZ, R6 ;  /* 0x000000ffff087224 */ /* 0x000fe200078e0006 */
[----:B------:R-:W-:Y:S02]  /*0eb0*/  FSETP.GEU.AND P1, PT, |R7|, 1.469367938527859385e-39, PT ;  /* 0x001000000700780b */ /* 0x000fe40003f2e200 */
[----:B------:R-:W-:-:S03]  /*0ec0*/  LOP3.LUT R9, R9, 0x800fffff, R7, 0xf8, !PT ;  /* 0x800fffff09097812 */ /* 0x000fc600078ef807 */
[----:B------:R-:W-:-:S08]  /*0ed0*/  DFMA R16, R12, -R2, 1 ;  /* 0x3ff000000c10742b */ /* 0x000fd00000000802 */
[----:B------:R-:W-:Y:S01]  /*0ee0*/  DFMA R12, R12, R16, R12 ;  /* 0x000000100c0c722b */ /* 0x000fe2000000000c */
[----:B------:R-:W-:Y:S10]  /*0ef0*/  @P1 BRA `(.L_x_40) ;  /* 0x0000000000201947 */ /* 0x000ff40003800000 */
[----:B------:R-:W-:Y:S01]  /*0f00*/  LOP3.LUT R17, R5, 0x7ff00000, RZ, 0xc0, !PT ;  /* 0x7ff0000005117812 */ /* 0x000fe200078ec0ff */
[----:B------:R-:W-:-:S03]  /*0f10*/  IMAD.MOV.U32 R16, RZ, RZ, RZ ;  /* 0x000000ffff107224 */ /* 0x000fc600078e00ff */
[----:B------:R-:W-:-:S04]  /*0f20*/  ISETP.GE.U32.AND P1, PT, R14, R17, PT ;  /* 0x000000110e00720c */ /* 0x000fc80003f26070 */
[----:B------:R-:W-:-:S04]  /*0f30*/  SEL R17, R11, 0x63400000, !P1 ;  /* 0x634000000b117807 */ /* 0x000fc80004800000 */
[----:B------:R-:W-:-:S04]  /*0f40*/  LOP3.LUT R17, R17, 0x80000000, R7, 0xf8, !PT ;  /* 0x8000000011117812 */ /* 0x000fc800078ef807 */
[----:B------:R-:W-:-:S06]  /*0f50*/  LOP3.LUT R17, R17, 0x100000, RZ, 0xfc, !PT ;  /* 0x0010000011117812 */ /* 0x000fcc00078efcff */
[----:B------:R-:W-:-:S10]  /*0f60*/  DFMA R8, R8, 2, -R16 ;  /* 0x400000000808782b */ /* 0x000fd40000000810 */
[----:B------:R-:W-:-:S07]  /*0f70*/  LOP3.LUT R21, R9, 0x7ff00000, RZ, 0xc0, !PT ;  /* 0x7ff0000009157812 */ /* 0x000fce00078ec0ff */
.L_x_40:
[----:B------:R-:W-:Y:S01]  /*0f80*/  IMAD.MOV.U32 R20, RZ, RZ, R15 ;  /* 0x000000ffff147224 */ /* 0x000fe200078e000f */
[----:B------:R-:W-:Y:S01]  /*0f90*/  @!P0 LOP3.LUT R20, R3, 0x7ff00000, RZ, 0xc0, !PT ;  /* 0x7ff0000003148812 */ /* 0x000fe200078ec0ff */
[----:B------:R-:W-:Y:S01]  /*0fa0*/  VIADD R15, R21, 0xffffffff ;  /* 0xffffffff150f7836 */ /* 0x000fe20000000000 */
[----:B------:R-:W-:-:S03]  /*0fb0*/  DMUL R16, R12, R8 ;  /* 0x000000080c107228 */ /* 0x000fc60000000000 */
[----:B------:R-:W-:Y:S01]  /*0fc0*/  VIADD R22, R20, 0xffffffff ;  /* 0xffffffff14167836 */ /* 0x000fe20000000000 */
[----:B------:R-:W-:-:S04]  /*0fd0*/  ISETP.GT.U32.AND P0, PT, R15, 0x7feffffe, PT ;  /* 0x7feffffe0f00780c */ /* 0x000fc80003f04070 */
[----:B------:R-:W-:Y:S01]  /*0fe0*/  ISETP.GT.U32.OR P0, PT, R22, 0x7feffffe, P0 ;  /* 0x7feffffe1600780c */ /* 0x000fe20000704470 */
[----:B------:R-:W-:-:S08]  /*0ff0*/  DFMA R18, R16, -R2, R8 ;  /* 0x800000021012722b */ /* 0x000fd00000000008 */
[----:B------:R-:W-:-:S04]  /*1000*/  DFMA R12, R12, R18, R16 ;  /* 0x000000120c0c722b */ /* 0x000fc80000000010 */
[----:B------:R-:W-:Y:S07]  /*1010*/  @P0 BRA `(.L_x_41) ;  /* 0x00000000006c0947 */ /* 0x000fee0003800000 */
        /* <DEDUP_REMOVED lines=19> */
[----:B------:R-:W-:Y:S01]  /*1150*/  IMAD.MOV.U32 R2, RZ, RZ, RZ ;  /* 0x000000ffff027224 */ /* 0x000fe200078e00ff */
[----:B------:R-:W-:-:S05]  /*1160*/  IADD3 R11, PT, PT, -R11, -0x43300000, RZ ;  /* 0xbcd000000b0b7810 */ /* 0x000fca0007ffe1ff */
[----:B------:R-:W-:-:S03]  /*1170*/  DFMA R2, R14, -R2, R12 ;  /* 0x800000020e02722b */ /* 0x000fc6000000000c */
[----:B------:R-:W-:-:S07]  /*1180*/  LOP3.LUT R5, R7, R5, RZ, 0x3c, !PT ;  /* 0x0000000507057212 */ /* 0x000fce00078e3cff */
[----:B------:R-:W-:-:S04]  /*1190*/  FSETP.NEU.AND P0, PT, |R3|, R11, PT ;  /* 0x0000000b0300720b */ /* 0x000fc80003f0d200 */
[----:B------:R-:W-:Y:S02]  /*11a0*/  FSEL R14, R6, R14, !P0 ;  /* 0x0000000e060e7208 */ /* 0x000fe40004000000 */
[----:B------:R-:W-:Y:S01]  /*11b0*/  FSEL R15, R5, R15, !P0 ;  /* 0x0000000f050f7208 */ /* 0x000fe20004000000 */
[----:B------:R-:W-:Y:S06]  /*11c0*/  BRA `(.L_x_42) ;  /* 0x0000000000547947 */ /* 0x000fec0003800000 */
.L_x_41:
        /* <DEDUP_REMOVED lines=16> */
.L_x_44:
[----:B------:R-:W-:Y:S01]  /*12d0*/  LOP3.LUT R15, R5, 0x80000, RZ, 0xfc, !PT ;  /* 0x00080000050f7812 */ /* 0x000fe200078efcff */
[----:B------:R-:W-:Y:S01]  /*12e0*/  IMAD.MOV.U32 R14, RZ, RZ, R4 ;  /* 0x000000ffff0e7224 */ /* 0x000fe200078e0004 */
[----:B------:R-:W-:Y:S06]  /*12f0*/  BRA `(.L_x_42) ;  /* 0x0000000000087947 */ /* 0x000fec0003800000 */
.L_x_43:
[----:B------:R-:W-:Y:S01]  /*1300*/  LOP3.LUT R15, R7, 0x80000, RZ, 0xfc, !PT ;  /* 0x00080000070f7812 */ /* 0x000fe200078efcff */
[----:B------:R-:W-:-:S07]  /*1310*/  IMAD.MOV.U32 R14, RZ, RZ, R6 ;  /* 0x000000ffff0e7224 */ /* 0x000fce00078e0006 */
.L_x_42:
[----:B------:R-:W-:Y:S02]  /*1320*/  IMAD.MOV.U32 R11, RZ, RZ, 0x0 ;  /* 0x00000000ff0b7424 */ /* 0x000fe400078e00ff */
[----:B------:R-:W-:Y:S02]  /*1330*/  IMAD.MOV.U32 R2, RZ, RZ, R14 ;  /* 0x000000ffff027224 */ /* 0x000fe400078e000e */
[----:B------:R-:W-:Y:S01]  /*1340*/  IMAD.MOV.U32 R3, RZ, RZ, R15 ;  /* 0x000000ffff037224 */ /* 0x000fe200078e000f */
[----:B------:R-:W-:Y:S06]  /*1350*/  RET.REL.NODEC R10 `(_Z6medianPdS_ii) ;  /* 0xffffffec0a287950 */ /* 0x000fec0003c3ffff */
.L_x_45:
        /* <DEDUP_REMOVED lines=10> */
.L_x_48:


//--------------------- .nv.shared.reserved.0     --------------------------
	.section	.nv.shared.reserved.0,"aw",@nobits
	.weak		__nv_reservedSMEM_offset_0_alias
	.size		__nv_reservedSMEM_offset_0_alias, 0, 64
	.other		__nv_reservedSMEM_offset_0_alias,@"STO_CUDA_RESERVED_SHARED STV_DEFAULT"
__nv_reservedSMEM_offset_0_alias:
	.zero		0
	.zero		64


//--------------------- .nv.shared._Z13CalculateNormPdPfi --------------------------
	.section	.nv.shared._Z13CalculateNormPdPfi,"aw",@nobits
	.sectionflags	@""
	.align	8
.nv.shared._Z13CalculateNormPdPfi:
	.zero		9216


//--------------------- .nv.shared._Z14MatrixVecFirstPdS_S_S_ii --------------------------
	.section	.nv.shared._Z14MatrixVecFirstPdS_S_S_ii,"aw",@nobits
	.sectionflags	@""
	.align	8
.nv.shared._Z14MatrixVecFirstPdS_S_S_ii:
	.zero		9224


//--------------------- .nv.shared._Z6medianPdS_ii --------------------------
	.section	.nv.shared._Z6medianPdS_ii,"aw",@nobits
	.sectionflags	@""
	.align	8
.nv.shared._Z6medianPdS_ii:
	.zero		9216


//--------------------- .nv.constant0._Z12CalculateEpsPdS_S_i --------------------------
	.section	.nv.constant0._Z12CalculateEpsPdS_S_i,"a",@progbits
	.sectionflags	@""
	.align	4
.nv.constant0._Z12CalculateEpsPdS_S_i:
	.zero		924


//--------------------- .nv.constant0._Z12DivideByNormPdPfi --------------------------
	.section	.nv.constant0._Z12DivideByNormPdPfi,"a",@progbits
	.sectionflags	@""
	.align	4
.nv.constant0._Z12DivideByNormPdPfi:
	.zero		916


//--------------------- .nv.constant0._Z13CalculateNormPdPfi --------------------------
	.section	.nv.constant0._Z13CalculateNormPdPfi,"a",@progbits
	.sectionflags	@""
	.align	4
.nv.constant0._Z13CalculateNormPdPfi:
	.zero		916


//--------------------- .nv.constant0._Z15MatrixVecSecondPdS_S_S_S_ii --------------------------
	.section	.nv.constant0._Z15MatrixVecSecondPdS_S_S_S_ii,"a",@progbits
	.sectionflags	@""
	.align	4
.nv.constant0._Z15MatrixVecSecondPdS_S_S_S_ii:
	.zero		944


//--------------------- .nv.constant0._Z14MatrixVecFirstPdS_S_S_ii --------------------------
	.section	.nv.constant0._Z14MatrixVecFirstPdS_S_S_ii,"a",@progbits
	.sectionflags	@""
	.align	4
.nv.constant0._Z14MatrixVecFirstPdS_S_S_ii:
	.zero		936


//--------------------- .nv.constant0._Z6medianPdS_ii --------------------------
	.section	.nv.constant0._Z6medianPdS_ii,"a",@progbits
	.sectionflags	@""
	.align	4
.nv.constant0._Z6medianPdS_ii:
	.zero		920


//--------------------- SYMBOLS --------------------------

	.type		.nv.reservedSmem.offset0,@object
	.size		.nv.reservedSmem.offset0,0x4
	.type		.nv.reservedSmem.cap,@object
	.size		.nv.reservedSmem.cap,0x4
